//
// Generated by NVIDIA NVVM Compiler
//
// Compiler Build ID: CL-36424714
// Cuda compilation tools, release 13.0, V13.0.88
// Based on NVVM 20.0.0
//

.version 9.0
.target sm_100
.address_size 64

	// .globl	_Z28kernel_4pass_popc_monolithicPhPjP6iovRowjj

.visible .entry _Z28kernel_4pass_popc_monolithicPhPjP6iovRowjj(
	.param .u64 .ptr .align 1 _Z28kernel_4pass_popc_monolithicPhPjP6iovRowjj_param_0,
	.param .u64 .ptr .align 1 _Z28kernel_4pass_popc_monolithicPhPjP6iovRowjj_param_1,
	.param .u64 .ptr .align 1 _Z28kernel_4pass_popc_monolithicPhPjP6iovRowjj_param_2,
	.param .u32 _Z28kernel_4pass_popc_monolithicPhPjP6iovRowjj_param_3,
	.param .u32 _Z28kernel_4pass_popc_monolithicPhPjP6iovRowjj_param_4
)
{
	.reg .pred 	%p<11>;
	.reg .b32 	%r<178>;
	.reg .b64 	%rd<69>;

	ld.param.u64 	%rd4, [_Z28kernel_4pass_popc_monolithicPhPjP6iovRowjj_param_0];
	ld.param.u64 	%rd2, [_Z28kernel_4pass_popc_monolithicPhPjP6iovRowjj_param_1];
	ld.param.u64 	%rd3, [_Z28kernel_4pass_popc_monolithicPhPjP6iovRowjj_param_2];
	ld.param.u32 	%r38, [_Z28kernel_4pass_popc_monolithicPhPjP6iovRowjj_param_3];
	ld.param.u32 	%r39, [_Z28kernel_4pass_popc_monolithicPhPjP6iovRowjj_param_4];
	cvta.to.global.u64 	%rd1, %rd4;
	mov.u32 	%r40, %ctaid.x;
	mov.u32 	%r41, %ntid.x;
	mov.u32 	%r42, %tid.x;
	mad.lo.s32 	%r1, %r40, %r41, %r42;
	setp.ge.u32 	%p1, %r1, %r39;
	@%p1 bra 	$L__BB0_15;
	shr.u32 	%r2, %r38, 5;
	mul.lo.s32 	%r3, %r2, %r1;
	setp.lt.u32 	%p2, %r38, 32;
	mov.b32 	%r177, 0;
	@%p2 bra 	$L__BB0_14;
	add.s32 	%r46, %r2, -1;
	and.b32  	%r4, %r2, 15;
	setp.lt.u32 	%p3, %r46, 15;
	mov.b32 	%r169, 0;
	mov.u32 	%r177, %r169;
	@%p3 bra 	$L__BB0_5;
	and.b32  	%r169, %r2, 134217712;
	and.b32  	%r49, %r2, 134217712;
	neg.s32 	%r163, %r49;
	add.s32 	%r162, %r3, 7;
	mov.b32 	%r177, 0;
$L__BB0_4:
	.pragma "nounroll";
	add.s32 	%r50, %r162, -7;
	mul.wide.u32 	%rd5, %r50, 4;
	add.s64 	%rd6, %rd1, %rd5;
	ld.global.u32 	%r51, [%rd6];
	popc.b32 	%r52, %r51;
	add.s32 	%r53, %r52, %r177;
	add.s32 	%r54, %r162, -6;
	mul.wide.u32 	%rd7, %r54, 4;
	add.s64 	%rd8, %rd1, %rd7;
	ld.global.u32 	%r55, [%rd8];
	popc.b32 	%r56, %r55;
	add.s32 	%r57, %r56, %r53;
	add.s32 	%r58, %r162, -5;
	mul.wide.u32 	%rd9, %r58, 4;
	add.s64 	%rd10, %rd1, %rd9;
	ld.global.u32 	%r59, [%rd10];
	popc.b32 	%r60, %r59;
	add.s32 	%r61, %r60, %r57;
	add.s32 	%r62, %r162, -4;
	mul.wide.u32 	%rd11, %r62, 4;
	add.s64 	%rd12, %rd1, %rd11;
	ld.global.u32 	%r63, [%rd12];
	popc.b32 	%r64, %r63;
	add.s32 	%r65, %r64, %r61;
	add.s32 	%r66, %r162, -3;
	mul.wide.u32 	%rd13, %r66, 4;
	add.s64 	%rd14, %rd1, %rd13;
	ld.global.u32 	%r67, [%rd14];
	popc.b32 	%r68, %r67;
	add.s32 	%r69, %r68, %r65;
	add.s32 	%r70, %r162, -2;
	mul.wide.u32 	%rd15, %r70, 4;
	add.s64 	%rd16, %rd1, %rd15;
	ld.global.u32 	%r71, [%rd16];
	popc.b32 	%r72, %r71;
	add.s32 	%r73, %r72, %r69;
	add.s32 	%r74, %r162, -1;
	mul.wide.u32 	%rd17, %r74, 4;
	add.s64 	%rd18, %rd1, %rd17;
	ld.global.u32 	%r75, [%rd18];
	popc.b32 	%r76, %r75;
	add.s32 	%r77, %r76, %r73;
	add.s32 	%r78, %r162, 8;
	mul.wide.u32 	%rd19, %r162, 4;
	add.s64 	%rd20, %rd1, %rd19;
	ld.global.u32 	%r79, [%rd20];
	popc.b32 	%r80, %r79;
	add.s32 	%r81, %r80, %r77;
	add.s32 	%r82, %r162, 1;
	mul.wide.u32 	%rd21, %r82, 4;
	add.s64 	%rd22, %rd1, %rd21;
	ld.global.u32 	%r83, [%rd22];
	popc.b32 	%r84, %r83;
	add.s32 	%r85, %r84, %r81;
	add.s32 	%r86, %r162, 2;
	mul.wide.u32 	%rd23, %r86, 4;
	add.s64 	%rd24, %rd1, %rd23;
	ld.global.u32 	%r87, [%rd24];
	popc.b32 	%r88, %r87;
	add.s32 	%r89, %r88, %r85;
	add.s32 	%r90, %r162, 3;
	mul.wide.u32 	%rd25, %r90, 4;
	add.s64 	%rd26, %rd1, %rd25;
	ld.global.u32 	%r91, [%rd26];
	popc.b32 	%r92, %r91;
	add.s32 	%r93, %r92, %r89;
	add.s32 	%r94, %r162, 4;
	mul.wide.u32 	%rd27, %r94, 4;
	add.s64 	%rd28, %rd1, %rd27;
	ld.global.u32 	%r95, [%rd28];
	popc.b32 	%r96, %r95;
	add.s32 	%r97, %r96, %r93;
	add.s32 	%r98, %r162, 5;
	mul.wide.u32 	%rd29, %r98, 4;
	add.s64 	%rd30, %rd1, %rd29;
	ld.global.u32 	%r99, [%rd30];
	popc.b32 	%r100, %r99;
	add.s32 	%r101, %r100, %r97;
	add.s32 	%r102, %r162, 6;
	mul.wide.u32 	%rd31, %r102, 4;
	add.s64 	%rd32, %rd1, %rd31;
	ld.global.u32 	%r103, [%rd32];
	popc.b32 	%r104, %r103;
	add.s32 	%r105, %r104, %r101;
	add.s32 	%r106, %r162, 7;
	mul.wide.u32 	%rd33, %r106, 4;
	add.s64 	%rd34, %rd1, %rd33;
	ld.global.u32 	%r107, [%rd34];
	popc.b32 	%r108, %r107;
	add.s32 	%r109, %r108, %r105;
	mul.wide.u32 	%rd35, %r78, 4;
	add.s64 	%rd36, %rd1, %rd35;
	ld.global.u32 	%r110, [%rd36];
	popc.b32 	%r111, %r110;
	add.s32 	%r177, %r111, %r109;
	add.s32 	%r163, %r163, 16;
	add.s32 	%r162, %r162, 16;
	setp.ne.s32 	%p4, %r163, 0;
	@%p4 bra 	$L__BB0_4;
$L__BB0_5:
	setp.eq.s32 	%p5, %r4, 0;
	@%p5 bra 	$L__BB0_14;
	and.b32  	%r17, %r2, 7;
	setp.lt.u32 	%p6, %r4, 8;
	@%p6 bra 	$L__BB0_8;
	add.s32 	%r113, %r169, %r3;
	mul.wide.u32 	%rd37, %r113, 4;
	add.s64 	%rd38, %rd1, %rd37;
	ld.global.u32 	%r114, [%rd38];
	popc.b32 	%r115, %r114;
	add.s32 	%r116, %r115, %r177;
	add.s32 	%r117, %r113, 1;
	mul.wide.u32 	%rd39, %r117, 4;
	add.s64 	%rd40, %rd1, %rd39;
	ld.global.u32 	%r118, [%rd40];
	popc.b32 	%r119, %r118;
	add.s32 	%r120, %r119, %r116;
	add.s32 	%r121, %r113, 2;
	mul.wide.u32 	%rd41, %r121, 4;
	add.s64 	%rd42, %rd1, %rd41;
	ld.global.u32 	%r122, [%rd42];
	popc.b32 	%r123, %r122;
	add.s32 	%r124, %r123, %r120;
	add.s32 	%r125, %r113, 3;
	mul.wide.u32 	%rd43, %r125, 4;
	add.s64 	%rd44, %rd1, %rd43;
	ld.global.u32 	%r126, [%rd44];
	popc.b32 	%r127, %r126;
	add.s32 	%r128, %r127, %r124;
	add.s32 	%r129, %r113, 4;
	mul.wide.u32 	%rd45, %r129, 4;
	add.s64 	%rd46, %rd1, %rd45;
	ld.global.u32 	%r130, [%rd46];
	popc.b32 	%r131, %r130;
	add.s32 	%r132, %r131, %r128;
	add.s32 	%r133, %r113, 5;
	mul.wide.u32 	%rd47, %r133, 4;
	add.s64 	%rd48, %rd1, %rd47;
	ld.global.u32 	%r134, [%rd48];
	popc.b32 	%r135, %r134;
	add.s32 	%r136, %r135, %r132;
	add.s32 	%r137, %r113, 6;
	mul.wide.u32 	%rd49, %r137, 4;
	add.s64 	%rd50, %rd1, %rd49;
	ld.global.u32 	%r138, [%rd50];
	popc.b32 	%r139, %r138;
	add.s32 	%r140, %r139, %r136;
	add.s32 	%r141, %r113, 7;
	mul.wide.u32 	%rd51, %r141, 4;
	add.s64 	%rd52, %rd1, %rd51;
	ld.global.u32 	%r142, [%rd52];
	popc.b32 	%r143, %r142;
	add.s32 	%r177, %r143, %r140;
	add.s32 	%r169, %r169, 8;
$L__BB0_8:
	setp.eq.s32 	%p7, %r17, 0;
	@%p7 bra 	$L__BB0_14;
	and.b32  	%r23, %r2, 3;
	setp.lt.u32 	%p8, %r17, 4;
	@%p8 bra 	$L__BB0_11;
	add.s32 	%r145, %r169, %r3;
	mul.wide.u32 	%rd53, %r145, 4;
	add.s64 	%rd54, %rd1, %rd53;
	ld.global.u32 	%r146, [%rd54];
	popc.b32 	%r147, %r146;
	add.s32 	%r148, %r147, %r177;
	add.s32 	%r149, %r145, 1;
	mul.wide.u32 	%rd55, %r149, 4;
	add.s64 	%rd56, %rd1, %rd55;
	ld.global.u32 	%r150, [%rd56];
	popc.b32 	%r151, %r150;
	add.s32 	%r152, %r151, %r148;
	add.s32 	%r153, %r145, 2;
	mul.wide.u32 	%rd57, %r153, 4;
	add.s64 	%rd58, %rd1, %rd57;
	ld.global.u32 	%r154, [%rd58];
	popc.b32 	%r155, %r154;
	add.s32 	%r156, %r155, %r152;
	add.s32 	%r157, %r145, 3;
	mul.wide.u32 	%rd59, %r157, 4;
	add.s64 	%rd60, %rd1, %rd59;
	ld.global.u32 	%r158, [%rd60];
	popc.b32 	%r159, %r158;
	add.s32 	%r177, %r159, %r156;
	add.s32 	%r169, %r169, 4;
$L__BB0_11:
	setp.eq.s32 	%p9, %r23, 0;
	@%p9 bra 	$L__BB0_14;
	add.s32 	%r175, %r169, %r3;
	neg.s32 	%r174, %r23;
$L__BB0_13:
	.pragma "nounroll";
	mul.wide.u32 	%rd61, %r175, 4;
	add.s64 	%rd62, %rd1, %rd61;
	ld.global.u32 	%r160, [%rd62];
	popc.b32 	%r161, %r160;
	add.s32 	%r177, %r161, %r177;
	add.s32 	%r175, %r175, 1;
	add.s32 	%r174, %r174, 1;
	setp.ne.s32 	%p10, %r174, 0;
	@%p10 bra 	$L__BB0_13;
$L__BB0_14:
	cvta.to.global.u64 	%rd63, %rd2;
	mul.wide.u32 	%rd64, %r1, 4;
	add.s64 	%rd65, %rd63, %rd64;
	st.global.u32 	[%rd65], %r177;
	cvta.to.global.u64 	%rd66, %rd3;
	mul.wide.u32 	%rd67, %r1, 8;
	add.s64 	%rd68, %rd66, %rd67;
	st.global.u32 	[%rd68], %r1;
	st.global.u32 	[%rd68+4], %r177;
$L__BB0_15:
	ret;

}
	// .globl	_Z26kernel_4pass_popc_stridingPhPjP6iovRowjj
.visible .entry _Z26kernel_4pass_popc_stridingPhPjP6iovRowjj(
	.param .u64 .ptr .align 1 _Z26kernel_4pass_popc_stridingPhPjP6iovRowjj_param_0,
	.param .u64 .ptr .align 1 _Z26kernel_4pass_popc_stridingPhPjP6iovRowjj_param_1,
	.param .u64 .ptr .align 1 _Z26kernel_4pass_popc_stridingPhPjP6iovRowjj_param_2,
	.param .u32 _Z26kernel_4pass_popc_stridingPhPjP6iovRowjj_param_3,
	.param .u32 _Z26kernel_4pass_popc_stridingPhPjP6iovRowjj_param_4
)
{
	.reg .pred 	%p<14>;
	.reg .b32 	%r<189>;
	.reg .b64 	%rd<77>;

	ld.param.u64 	%rd4, [_Z26kernel_4pass_popc_stridingPhPjP6iovRowjj_param_0];
	ld.param.u64 	%rd5, [_Z26kernel_4pass_popc_stridingPhPjP6iovRowjj_param_1];
	ld.param.u64 	%rd6, [_Z26kernel_4pass_popc_stridingPhPjP6iovRowjj_param_2];
	ld.param.u32 	%r43, [_Z26kernel_4pass_popc_stridingPhPjP6iovRowjj_param_3];
	ld.param.u32 	%r44, [_Z26kernel_4pass_popc_stridingPhPjP6iovRowjj_param_4];
	cvta.to.global.u64 	%rd1, %rd4;
	cvta.to.global.u64 	%rd2, %rd6;
	cvta.to.global.u64 	%rd3, %rd5;
	mov.u32 	%r45, %ctaid.x;
	mov.u32 	%r1, %ntid.x;
	mov.u32 	%r46, %tid.x;
	mad.lo.s32 	%r174, %r45, %r1, %r46;
	setp.ge.u32 	%p1, %r174, %r44;
	@%p1 bra 	$L__BB1_18;
	shr.u32 	%r3, %r43, 5;
	setp.gt.u32 	%p2, %r43, 31;
	mov.u32 	%r47, %nctaid.x;
	mul.lo.s32 	%r4, %r1, %r47;
	@%p2 bra 	$L__BB1_3;
$L__BB1_2:
	mul.wide.u32 	%rd73, %r174, 4;
	add.s64 	%rd74, %rd3, %rd73;
	mov.b32 	%r173, 0;
	st.global.u32 	[%rd74], %r173;
	mul.wide.u32 	%rd75, %r174, 8;
	add.s64 	%rd76, %rd2, %rd75;
	st.global.u32 	[%rd76], %r174;
	st.global.u32 	[%rd76+4], %r173;
	add.s32 	%r174, %r174, %r4;
	setp.lt.u32 	%p13, %r174, %r44;
	@%p13 bra 	$L__BB1_2;
	bra.uni 	$L__BB1_18;
$L__BB1_3:
	add.s32 	%r7, %r3, -1;
	and.b32  	%r48, %r3, 15;
	add.s32 	%r8, %r48, -1;
	and.b32  	%r49, %r3, 7;
	add.s32 	%r9, %r49, -1;
	and.b32  	%r10, %r3, 134217712;
	and.b32  	%r11, %r43, 480;
	and.b32  	%r12, %r43, 224;
	and.b32  	%r13, %r3, 3;
	and.b32  	%r51, %r3, 134217712;
	neg.s32 	%r14, %r51;
$L__BB1_4:
	setp.lt.u32 	%p3, %r7, 15;
	mul.lo.s32 	%r16, %r174, %r3;
	mov.b32 	%r183, 0;
	mov.u32 	%r188, %r183;
	@%p3 bra 	$L__BB1_7;
	add.s32 	%r176, %r16, 7;
	mov.b32 	%r188, 0;
	mov.u32 	%r177, %r14;
$L__BB1_6:
	.pragma "nounroll";
	add.s32 	%r55, %r176, -7;
	mul.wide.u32 	%rd7, %r55, 4;
	add.s64 	%rd8, %rd1, %rd7;
	ld.global.u32 	%r56, [%rd8];
	popc.b32 	%r57, %r56;
	add.s32 	%r58, %r57, %r188;
	add.s32 	%r59, %r176, -6;
	mul.wide.u32 	%rd9, %r59, 4;
	add.s64 	%rd10, %rd1, %rd9;
	ld.global.u32 	%r60, [%rd10];
	popc.b32 	%r61, %r60;
	add.s32 	%r62, %r61, %r58;
	add.s32 	%r63, %r176, -5;
	mul.wide.u32 	%rd11, %r63, 4;
	add.s64 	%rd12, %rd1, %rd11;
	ld.global.u32 	%r64, [%rd12];
	popc.b32 	%r65, %r64;
	add.s32 	%r66, %r65, %r62;
	add.s32 	%r67, %r176, -4;
	mul.wide.u32 	%rd13, %r67, 4;
	add.s64 	%rd14, %rd1, %rd13;
	ld.global.u32 	%r68, [%rd14];
	popc.b32 	%r69, %r68;
	add.s32 	%r70, %r69, %r66;
	add.s32 	%r71, %r176, -3;
	mul.wide.u32 	%rd15, %r71, 4;
	add.s64 	%rd16, %rd1, %rd15;
	ld.global.u32 	%r72, [%rd16];
	popc.b32 	%r73, %r72;
	add.s32 	%r74, %r73, %r70;
	add.s32 	%r75, %r176, -2;
	mul.wide.u32 	%rd17, %r75, 4;
	add.s64 	%rd18, %rd1, %rd17;
	ld.global.u32 	%r76, [%rd18];
	popc.b32 	%r77, %r76;
	add.s32 	%r78, %r77, %r74;
	add.s32 	%r79, %r176, -1;
	mul.wide.u32 	%rd19, %r79, 4;
	add.s64 	%rd20, %rd1, %rd19;
	ld.global.u32 	%r80, [%rd20];
	popc.b32 	%r81, %r80;
	add.s32 	%r82, %r81, %r78;
	add.s32 	%r83, %r176, 8;
	mul.wide.u32 	%rd21, %r176, 4;
	add.s64 	%rd22, %rd1, %rd21;
	ld.global.u32 	%r84, [%rd22];
	popc.b32 	%r85, %r84;
	add.s32 	%r86, %r85, %r82;
	add.s32 	%r87, %r176, 1;
	mul.wide.u32 	%rd23, %r87, 4;
	add.s64 	%rd24, %rd1, %rd23;
	ld.global.u32 	%r88, [%rd24];
	popc.b32 	%r89, %r88;
	add.s32 	%r90, %r89, %r86;
	add.s32 	%r91, %r176, 2;
	mul.wide.u32 	%rd25, %r91, 4;
	add.s64 	%rd26, %rd1, %rd25;
	ld.global.u32 	%r92, [%rd26];
	popc.b32 	%r93, %r92;
	add.s32 	%r94, %r93, %r90;
	add.s32 	%r95, %r176, 3;
	mul.wide.u32 	%rd27, %r95, 4;
	add.s64 	%rd28, %rd1, %rd27;
	ld.global.u32 	%r96, [%rd28];
	popc.b32 	%r97, %r96;
	add.s32 	%r98, %r97, %r94;
	add.s32 	%r99, %r176, 4;
	mul.wide.u32 	%rd29, %r99, 4;
	add.s64 	%rd30, %rd1, %rd29;
	ld.global.u32 	%r100, [%rd30];
	popc.b32 	%r101, %r100;
	add.s32 	%r102, %r101, %r98;
	add.s32 	%r103, %r176, 5;
	mul.wide.u32 	%rd31, %r103, 4;
	add.s64 	%rd32, %rd1, %rd31;
	ld.global.u32 	%r104, [%rd32];
	popc.b32 	%r105, %r104;
	add.s32 	%r106, %r105, %r102;
	add.s32 	%r107, %r176, 6;
	mul.wide.u32 	%rd33, %r107, 4;
	add.s64 	%rd34, %rd1, %rd33;
	ld.global.u32 	%r108, [%rd34];
	popc.b32 	%r109, %r108;
	add.s32 	%r110, %r109, %r106;
	add.s32 	%r111, %r176, 7;
	mul.wide.u32 	%rd35, %r111, 4;
	add.s64 	%rd36, %rd1, %rd35;
	ld.global.u32 	%r112, [%rd36];
	popc.b32 	%r113, %r112;
	add.s32 	%r114, %r113, %r110;
	mul.wide.u32 	%rd37, %r83, 4;
	add.s64 	%rd38, %rd1, %rd37;
	ld.global.u32 	%r115, [%rd38];
	popc.b32 	%r116, %r115;
	add.s32 	%r188, %r116, %r114;
	add.s32 	%r177, %r177, 16;
	add.s32 	%r176, %r176, 16;
	setp.ne.s32 	%p4, %r177, 0;
	mov.u32 	%r183, %r10;
	@%p4 bra 	$L__BB1_6;
$L__BB1_7:
	setp.eq.s32 	%p5, %r11, 0;
	@%p5 bra 	$L__BB1_17;
	setp.lt.u32 	%p6, %r8, 7;
	@%p6 bra 	$L__BB1_10;
	add.s32 	%r118, %r183, %r16;
	mul.wide.u32 	%rd39, %r118, 4;
	add.s64 	%rd40, %rd1, %rd39;
	ld.global.u32 	%r119, [%rd40];
	popc.b32 	%r120, %r119;
	add.s32 	%r121, %r120, %r188;
	add.s32 	%r122, %r118, 1;
	mul.wide.u32 	%rd41, %r122, 4;
	add.s64 	%rd42, %rd1, %rd41;
	ld.global.u32 	%r123, [%rd42];
	popc.b32 	%r124, %r123;
	add.s32 	%r125, %r124, %r121;
	add.s32 	%r126, %r118, 2;
	mul.wide.u32 	%rd43, %r126, 4;
	add.s64 	%rd44, %rd1, %rd43;
	ld.global.u32 	%r127, [%rd44];
	popc.b32 	%r128, %r127;
	add.s32 	%r129, %r128, %r125;
	add.s32 	%r130, %r118, 3;
	mul.wide.u32 	%rd45, %r130, 4;
	add.s64 	%rd46, %rd1, %rd45;
	ld.global.u32 	%r131, [%rd46];
	popc.b32 	%r132, %r131;
	add.s32 	%r133, %r132, %r129;
	add.s32 	%r134, %r118, 4;
	mul.wide.u32 	%rd47, %r134, 4;
	add.s64 	%rd48, %rd1, %rd47;
	ld.global.u32 	%r135, [%rd48];
	popc.b32 	%r136, %r135;
	add.s32 	%r137, %r136, %r133;
	add.s32 	%r138, %r118, 5;
	mul.wide.u32 	%rd49, %r138, 4;
	add.s64 	%rd50, %rd1, %rd49;
	ld.global.u32 	%r139, [%rd50];
	popc.b32 	%r140, %r139;
	add.s32 	%r141, %r140, %r137;
	add.s32 	%r142, %r118, 6;
	mul.wide.u32 	%rd51, %r142, 4;
	add.s64 	%rd52, %rd1, %rd51;
	ld.global.u32 	%r143, [%rd52];
	popc.b32 	%r144, %r143;
	add.s32 	%r145, %r144, %r141;
	add.s32 	%r146, %r118, 7;
	mul.wide.u32 	%rd53, %r146, 4;
	add.s64 	%rd54, %rd1, %rd53;
	ld.global.u32 	%r147, [%rd54];
	popc.b32 	%r148, %r147;
	add.s32 	%r188, %r148, %r145;
	add.s32 	%r183, %r183, 8;
$L__BB1_10:
	setp.eq.s32 	%p7, %r12, 0;
	@%p7 bra 	$L__BB1_17;
	setp.lt.u32 	%p8, %r9, 3;
	@%p8 bra 	$L__BB1_13;
	add.s32 	%r150, %r183, %r16;
	mul.wide.u32 	%rd55, %r150, 4;
	add.s64 	%rd56, %rd1, %rd55;
	ld.global.u32 	%r151, [%rd56];
	popc.b32 	%r152, %r151;
	add.s32 	%r153, %r152, %r188;
	add.s32 	%r154, %r150, 1;
	mul.wide.u32 	%rd57, %r154, 4;
	add.s64 	%rd58, %rd1, %rd57;
	ld.global.u32 	%r155, [%rd58];
	popc.b32 	%r156, %r155;
	add.s32 	%r157, %r156, %r153;
	add.s32 	%r158, %r150, 2;
	mul.wide.u32 	%rd59, %r158, 4;
	add.s64 	%rd60, %rd1, %rd59;
	ld.global.u32 	%r159, [%rd60];
	popc.b32 	%r160, %r159;
	add.s32 	%r161, %r160, %r157;
	add.s32 	%r162, %r150, 3;
	mul.wide.u32 	%rd61, %r162, 4;
	add.s64 	%rd62, %rd1, %rd61;
	ld.global.u32 	%r163, [%rd62];
	popc.b32 	%r164, %r163;
	add.s32 	%r188, %r164, %r161;
	add.s32 	%r183, %r183, 4;
$L__BB1_13:
	setp.eq.s32 	%p9, %r13, 0;
	@%p9 bra 	$L__BB1_17;
	setp.eq.s32 	%p10, %r13, 1;
	add.s32 	%r37, %r183, %r16;
	mul.wide.u32 	%rd63, %r37, 4;
	add.s64 	%rd64, %rd1, %rd63;
	ld.global.u32 	%r165, [%rd64];
	popc.b32 	%r166, %r165;
	add.s32 	%r188, %r166, %r188;
	@%p10 bra 	$L__BB1_17;
	setp.eq.s32 	%p11, %r13, 2;
	add.s32 	%r167, %r37, 1;
	mul.wide.u32 	%rd65, %r167, 4;
	add.s64 	%rd66, %rd1, %rd65;
	ld.global.u32 	%r168, [%rd66];
	popc.b32 	%r169, %r168;
	add.s32 	%r188, %r169, %r188;
	@%p11 bra 	$L__BB1_17;
	add.s32 	%r170, %r37, 2;
	mul.wide.u32 	%rd67, %r170, 4;
	add.s64 	%rd68, %rd1, %rd67;
	ld.global.u32 	%r171, [%rd68];
	popc.b32 	%r172, %r171;
	add.s32 	%r188, %r172, %r188;
$L__BB1_17:
	mul.wide.u32 	%rd69, %r174, 4;
	add.s64 	%rd70, %rd3, %rd69;
	st.global.u32 	[%rd70], %r188;
	mul.wide.u32 	%rd71, %r174, 8;
	add.s64 	%rd72, %rd2, %rd71;
	st.global.u32 	[%rd72], %r174;
	st.global.u32 	[%rd72+4], %r188;
	add.s32 	%r174, %r174, %r4;
	setp.lt.u32 	%p12, %r174, %r44;
	@%p12 bra 	$L__BB1_4;
$L__BB1_18:
	ret;

}
	// .globl	_Z20kernel_4pass_pssskipPjS_j
.visible .entry _Z20kernel_4pass_pssskipPjS_j(
	.param .u64 .ptr .align 1 _Z20kernel_4pass_pssskipPjS_j_param_0,
	.param .u64 .ptr .align 1 _Z20kernel_4pass_pssskipPjS_j_param_1,
	.param .u32 _Z20kernel_4pass_pssskipPjS_j_param_2
)
{
	.reg .b32 	%r<6>;
	.reg .b64 	%rd<7>;

	ld.param.u64 	%rd1, [_Z20kernel_4pass_pssskipPjS_j_param_0];
	ld.param.u64 	%rd2, [_Z20kernel_4pass_pssskipPjS_j_param_1];
	ld.param.u32 	%r1, [_Z20kernel_4pass_pssskipPjS_j_param_2];
	cvta.to.global.u64 	%rd3, %rd2;
	cvta.to.global.u64 	%rd4, %rd1;
	add.s32 	%r2, %r1, -1;
	mul.wide.u32 	%rd5, %r2, 4;
	add.s64 	%rd6, %rd4, %rd5;
	ld.global.u32 	%r3, [%rd6];
	ld.global.u32 	%r4, [%rd3];
	add.s32 	%r5, %r4, %r3;
	st.global.u32 	[%rd3], %r5;
	ret;

}
	// .globl	_Z27kernel_4pass_pss_monolithicPjhjS_
.visible .entry _Z27kernel_4pass_pss_monolithicPjhjS_(
	.param .u64 .ptr .align 1 _Z27kernel_4pass_pss_monolithicPjhjS__param_0,
	.param .u8 _Z27kernel_4pass_pss_monolithicPjhjS__param_1,
	.param .u32 _Z27kernel_4pass_pss_monolithicPjhjS__param_2,
	.param .u64 .ptr .align 1 _Z27kernel_4pass_pss_monolithicPjhjS__param_3
)
{
	.reg .pred 	%p<3>;
	.reg .b16 	%rs<2>;
	.reg .b32 	%r<19>;
	.reg .b64 	%rd<9>;

	ld.param.u64 	%rd3, [_Z27kernel_4pass_pss_monolithicPjhjS__param_0];
	ld.param.u8 	%rs1, [_Z27kernel_4pass_pss_monolithicPjhjS__param_1];
	ld.param.u32 	%r5, [_Z27kernel_4pass_pss_monolithicPjhjS__param_2];
	ld.param.u64 	%rd2, [_Z27kernel_4pass_pss_monolithicPjhjS__param_3];
	cvta.to.global.u64 	%rd1, %rd3;
	mov.u32 	%r6, %ctaid.x;
	mov.u32 	%r7, %ntid.x;
	mov.u32 	%r8, %tid.x;
	mad.lo.s32 	%r9, %r6, %r7, %r8;
	cvt.u32.u16 	%r10, %rs1;
	mov.b32 	%r11, 1;
	shl.b32 	%r1, %r11, %r10;
	shl.b32 	%r12, %r9, 1;
	shl.b32 	%r13, %r12, %r10;
	add.s32 	%r14, %r1, %r13;
	add.s32 	%r2, %r14, -1;
	setp.ge.u32 	%p1, %r2, %r5;
	@%p1 bra 	$L__BB3_4;
	mul.wide.u32 	%rd4, %r2, 4;
	add.s64 	%rd5, %rd1, %rd4;
	ld.global.u32 	%r3, [%rd5];
	add.s32 	%r4, %r2, %r1;
	setp.ge.u32 	%p2, %r4, %r5;
	@%p2 bra 	$L__BB3_3;
	mul.wide.u32 	%rd7, %r4, 4;
	add.s64 	%rd8, %rd1, %rd7;
	ld.global.u32 	%r17, [%rd8];
	add.s32 	%r18, %r17, %r3;
	st.global.u32 	[%rd8], %r18;
	bra.uni 	$L__BB3_4;
$L__BB3_3:
	cvta.to.global.u64 	%rd6, %rd2;
	ld.global.u32 	%r15, [%rd6];
	add.s32 	%r16, %r15, %r3;
	st.global.u32 	[%rd6], %r16;
$L__BB3_4:
	ret;

}
	// .globl	_Z25kernel_4pass_pss_stridingPjhjS_
.visible .entry _Z25kernel_4pass_pss_stridingPjhjS_(
	.param .u64 .ptr .align 1 _Z25kernel_4pass_pss_stridingPjhjS__param_0,
	.param .u8 _Z25kernel_4pass_pss_stridingPjhjS__param_1,
	.param .u32 _Z25kernel_4pass_pss_stridingPjhjS__param_2,
	.param .u64 .ptr .align 1 _Z25kernel_4pass_pss_stridingPjhjS__param_3
)
{
	.reg .pred 	%p<5>;
	.reg .b16 	%rs<2>;
	.reg .b32 	%r<24>;
	.reg .b64 	%rd<9>;

	ld.param.u64 	%rd4, [_Z25kernel_4pass_pss_stridingPjhjS__param_0];
	ld.param.u8 	%rs1, [_Z25kernel_4pass_pss_stridingPjhjS__param_1];
	ld.param.u32 	%r12, [_Z25kernel_4pass_pss_stridingPjhjS__param_2];
	ld.param.u64 	%rd3, [_Z25kernel_4pass_pss_stridingPjhjS__param_3];
	cvta.to.global.u64 	%rd1, %rd4;
	cvt.u32.u16 	%r1, %rs1;
	mov.b32 	%r13, 1;
	shl.b32 	%r2, %r13, %r1;
	mov.u32 	%r14, %ctaid.x;
	mov.u32 	%r3, %ntid.x;
	mov.u32 	%r15, %tid.x;
	mad.lo.s32 	%r23, %r14, %r3, %r15;
	setp.ge.u32 	%p1, %r23, %r12;
	@%p1 bra 	$L__BB4_7;
	cvta.to.global.u64 	%rd2, %rd3;
	add.s32 	%r5, %r2, -1;
	mov.u32 	%r16, %nctaid.x;
	mul.lo.s32 	%r6, %r3, %r16;
$L__BB4_2:
	shl.b32 	%r17, %r23, 1;
	shl.b32 	%r18, %r17, %r1;
	add.s32 	%r8, %r5, %r18;
	setp.ge.u32 	%p2, %r8, %r12;
	@%p2 bra 	$L__BB4_7;
	mul.wide.u32 	%rd5, %r8, 4;
	add.s64 	%rd6, %rd1, %rd5;
	ld.global.u32 	%r9, [%rd6];
	add.s32 	%r10, %r8, %r2;
	setp.ge.u32 	%p3, %r10, %r12;
	@%p3 bra 	$L__BB4_5;
	mul.wide.u32 	%rd7, %r10, 4;
	add.s64 	%rd8, %rd1, %rd7;
	ld.global.u32 	%r21, [%rd8];
	add.s32 	%r22, %r21, %r9;
	st.global.u32 	[%rd8], %r22;
	bra.uni 	$L__BB4_6;
$L__BB4_5:
	ld.global.u32 	%r19, [%rd2];
	add.s32 	%r20, %r19, %r9;
	st.global.u32 	[%rd2], %r20;
$L__BB4_6:
	add.s32 	%r23, %r8, %r6;
	setp.lt.u32 	%p4, %r23, %r12;
	@%p4 bra 	$L__BB4_2;
$L__BB4_7:
	ret;

}


// ===== COMPILED SASS (sm_100) =====

	.target	sm_100

	.elftype	@"ET_EXEC"


//--------------------- .note.nv.tkinfo           --------------------------
	.section	.note.nv.tkinfo,"",@"SHT_NOTE"
	.sectionflags	@"SHF_NOTE_NV_TKINFO"
	.tkinfo
        /*0018*/ 	.word	0x00000002
        /*0030*/ 	.string	""
        /*0030*/ 	.string	"ptxas"
        /*0030*/ 	.string	"Cuda compilation tools, release 13.0, V13.0.88"
        /*0030*/ 	.string	"Build cuda_13.0.r13.0/compiler.36424714_0"
        /*0030*/ 	.string	"-arch sm_100 -m 64 "



//--------------------- .note.nv.cuinfo           --------------------------
	.section	.note.nv.cuinfo,"",@"SHT_NOTE"
	.sectionflags	@"SHF_NOTE_NV_CUINFO"
        /*0018*/ 	.short	0x0002
        /*001a*/ 	.short	0x0064
        /*001c*/ 	.short	0x0082
	.zero		2


//--------------------- .nv.info                  --------------------------
	.section	.nv.info,"",@"SHT_CUDA_INFO"
	.align	4


	//----- nvinfo : EIATTR_REGCOUNT
	.align		4
        /*0000*/ 	.byte	0x04, 0x2f
        /*0002*/ 	.short	(.L_1 - .L_0)
	.align		4
.L_0:
        /*0004*/ 	.word	index@(_Z28kernel_4pass_popc_monolithicPhPjP6iovRowjj)
        /*0008*/ 	.word	0x00000020


	//----- nvinfo : EIATTR_FRAME_SIZE
	.align		4
.L_1:
        /*000c*/ 	.byte	0x04, 0x11
        /*000e*/ 	.short	(.L_3 - .L_2)
	.align		4
.L_2:
        /*0010*/ 	.word	index@(_Z28kernel_4pass_popc_monolithicPhPjP6iovRowjj)
        /*0014*/ 	.word	0x00000000


	//----- nvinfo : EIATTR_REGCOUNT
	.align		4
.L_3:
        /*0018*/ 	.byte	0x04, 0x2f
        /*001a*/ 	.short	(.L_5 - .L_4)
	.align		4
.L_4:
        /*001c*/ 	.word	index@(_Z26kernel_4pass_popc_stridingPhPjP6iovRowjj)
        /*0020*/ 	.word	0x00000020


	//----- nvinfo : EIATTR_FRAME_SIZE
	.align		4
.L_5:
        /*0024*/ 	.byte	0x04, 0x11
        /*0026*/ 	.short	(.L_7 - .L_6)
	.align		4
.L_6:
        /*0028*/ 	.word	index@(_Z26kernel_4pass_popc_stridingPhPjP6iovRowjj)
        /*002c*/ 	.word	0x00000000


	//----- nvinfo : EIATTR_REGCOUNT
	.align		4
.L_7:
        /*0030*/ 	.byte	0x04, 0x2f
        /*0032*/ 	.short	(.L_9 - .L_8)
	.align		4
.L_8:
        /*0034*/ 	.word	index@(_Z20kernel_4pass_pssskipPjS_j)
        /*0038*/ 	.word	0x0000000a


	//----- nvinfo : EIATTR_FRAME_SIZE
	.align		4
.L_9:
        /*003c*/ 	.byte	0x04, 0x11
        /*003e*/ 	.short	(.L_11 - .L_10)
	.align		4
.L_10:
        /*0040*/ 	.word	index@(_Z20kernel_4pass_pssskipPjS_j)
        /*0044*/ 	.word	0x00000000


	//----- nvinfo : EIATTR_REGCOUNT
	.align		4
.L_11:
        /*0048*/ 	.byte	0x04, 0x2f
        /*004a*/ 	.short	(.L_13 - .L_12)
	.align		4
.L_12:
        /*004c*/ 	.word	index@(_Z27kernel_4pass_pss_monolithicPjhjS_)
        /*0050*/ 	.word	0x0000000a


	//----- nvinfo : EIATTR_FRAME_SIZE
	.align		4
.L_13:
        /*0054*/ 	.byte	0x04, 0x11
        /*0056*/ 	.short	(.L_15 - .L_14)
	.align		4
.L_14:
        /*0058*/ 	.word	index@(_Z27kernel_4pass_pss_monolithicPjhjS_)
        /*005c*/ 	.word	0x00000000


	//----- nvinfo : EIATTR_REGCOUNT
	.align		4
.L_15:
        /*0060*/ 	.byte	0x04, 0x2f
        /*0062*/ 	.short	(.L_17 - .L_16)
	.align		4
.L_16:
        /*0064*/ 	.word	index@(_Z25kernel_4pass_pss_stridingPjhjS_)
        /*0068*/ 	.word	0x00000012


	//----- nvinfo : EIATTR_FRAME_SIZE
	.align		4
.L_17:
        /*006c*/ 	.byte	0x04, 0x11
        /*006e*/ 	.short	(.L_19 - .L_18)
	.align		4
.L_18:
        /*0070*/ 	.word	index@(_Z25kernel_4pass_pss_stridingPjhjS_)
        /*0074*/ 	.word	0x00000000


	//----- nvinfo : EIATTR_MIN_STACK_SIZE
	.align		4
.L_19:
        /*0078*/ 	.byte	0x04, 0x12
        /*007a*/ 	.short	(.L_21 - .L_20)
	.align		4
.L_20:
        /*007c*/ 	.word	index@(_Z25kernel_4pass_pss_stridingPjhjS_)
        /*0080*/ 	.word	0x00000000


	//----- nvinfo : EIATTR_MIN_STACK_SIZE
	.align		4
.L_21:
        /*0084*/ 	.byte	0x04, 0x12
        /*0086*/ 	.short	(.L_23 - .L_22)
	.align		4
.L_22:
        /*0088*/ 	.word	index@(_Z27kernel_4pass_pss_monolithicPjhjS_)
        /*008c*/ 	.word	0x00000000


	//----- nvinfo : EIATTR_MIN_STACK_SIZE
	.align		4
.L_23:
        /*0090*/ 	.byte	0x04, 0x12
        /*0092*/ 	.short	(.L_25 - .L_24)
	.align		4
.L_24:
        /*0094*/ 	.word	index@(_Z20kernel_4pass_pssskipPjS_j)
        /*0098*/ 	.word	0x00000000


	//----- nvinfo : EIATTR_MIN_STACK_SIZE
	.align		4
.L_25:
        /*009c*/ 	.byte	0x04, 0x12
        /*009e*/ 	.short	(.L_27 - .L_26)
	.align		4
.L_26:
        /*00a0*/ 	.word	index@(_Z26kernel_4pass_popc_stridingPhPjP6iovRowjj)
        /*00a4*/ 	.word	0x00000000


	//----- nvinfo : EIATTR_MIN_STACK_SIZE
	.align		4
.L_27:
        /*00a8*/ 	.byte	0x04, 0x12
        /*00aa*/ 	.short	(.L_29 - .L_28)
	.align		4
.L_28:
        /*00ac*/ 	.word	index@(_Z28kernel_4pass_popc_monolithicPhPjP6iovRowjj)
        /*00b0*/ 	.word	0x00000000
.L_29:


//--------------------- .nv.compat                --------------------------
	.section	.nv.compat,"",@"SHT_CUDA_COMPAT_INFO"
	.align	4
        /*0000*/ 	.byte	0x02, 0x09, 0x00, 0x00, 0x02, 0x02, 0x01, 0x00, 0x02, 0x05, 0x05, 0x00, 0x03, 0x07, 0x01, 0x01
        /*0010*/ 	.byte	0x02, 0x03, 0x00, 0x00, 0x02, 0x06, 0x01, 0x00, 0x04, 0x0b, 0x08, 0x00, 0x09, 0x00, 0x00, 0x00
        /*0020*/ 	.byte	0x00, 0x00, 0x00, 0x00


//--------------------- .nv.info._Z25kernel_4pass_pss_stridingPjhjS_ --------------------------
	.section	.nv.info._Z25kernel_4pass_pss_stridingPjhjS_,"",@"SHT_CUDA_INFO"
	.sectionflags	@""
	.align	4


	//----- nvinfo : EIATTR_CUDA_API_VERSION
	.align		4
        /*0000*/ 	.byte	0x04, 0x37
        /*0002*/ 	.short	(.L_31 - .L_30)
.L_30:
        /*0004*/ 	.word	0x00000082


	//----- nvinfo : EIATTR_KPARAM_INFO
	.align		4
.L_31:
        /*0008*/ 	.byte	0x04, 0x17
        /*000a*/ 	.short	(.L_33 - .L_32)
.L_32:
        /*000c*/ 	.word	0x00000000
        /*0010*/ 	.short	0x0003
        /*0012*/ 	.short	0x0010
        /*0014*/ 	.byte	0x00, 0xf5, 0x21, 0x00


	//----- nvinfo : EIATTR_KPARAM_INFO
	.align		4
.L_33:
        /*0018*/ 	.byte	0x04, 0x17
        /*001a*/ 	.short	(.L_35 - .L_34)
.L_34:
        /*001c*/ 	.word	0x00000000
        /*0020*/ 	.short	0x0002
        /*0022*/ 	.short	0x000c
        /*0024*/ 	.byte	0x00, 0xf0, 0x11, 0x00


	//----- nvinfo : EIATTR_KPARAM_INFO
	.align		4
.L_35:
        /*0028*/ 	.byte	0x04, 0x17
        /*002a*/ 	.short	(.L_37 - .L_36)
.L_36:
        /*002c*/ 	.word	0x00000000
        /*0030*/ 	.short	0x0001
        /*0032*/ 	.short	0x0008
        /*0034*/ 	.byte	0x00, 0xf0, 0x05, 0x00


	//----- nvinfo : EIATTR_KPARAM_INFO
	.align		4
.L_37:
        /*0038*/ 	.byte	0x04, 0x17
        /*003a*/ 	.short	(.L_39 - .L_38)
.L_38:
        /*003c*/ 	.word	0x00000000
        /*0040*/ 	.short	0x0000
        /*0042*/ 	.short	0x0000
        /*0044*/ 	.byte	0x00, 0xf5, 0x21, 0x00


	//----- nvinfo : EIATTR_SPARSE_MMA_MASK
	.align		4
.L_39:
        /*0048*/ 	.byte	0x03, 0x50
        /*004a*/ 	.short	0x0000


	//----- nvinfo : EIATTR_MAXREG_COUNT
	.align		4
        /*004c*/ 	.byte	0x03, 0x1b
        /*004e*/ 	.short	0x00ff


	//----- nvinfo : EIATTR_MERCURY_ISA_VERSION
	.align		4
        /*0050*/ 	.byte	0x03, 0x5f
        /*0052*/ 	.short	0x0101


	//----- nvinfo : EIATTR_VRC_CTA_INIT_COUNT
	.align		4
        /*0054*/ 	.byte	0x02, 0x4a
	.zero		1
	.zero		1


	//----- nvinfo : EIATTR_EXIT_INSTR_OFFSETS
	.align		4
        /*0058*/ 	.byte	0x04, 0x1c
        /*005a*/ 	.short	(.L_41 - .L_40)


	//   ....[0]....
.L_40:
        /*005c*/ 	.word	0x00000070


	//   ....[1]....
        /*0060*/ 	.word	0x00000150


	//   ....[2]....
        /*0064*/ 	.word	0x00000250


	//----- nvinfo : EIATTR_CRS_STACK_SIZE
	.align		4
.L_41:
        /*0068*/ 	.byte	0x04, 0x1e
        /*006a*/ 	.short	(.L_43 - .L_42)
.L_42:
        /*006c*/ 	.word	0x00000000


	//----- nvinfo : EIATTR_CBANK_PARAM_SIZE
	.align		4
.L_43:
        /*0070*/ 	.byte	0x03, 0x19
        /*0072*/ 	.short	0x0018


	//----- nvinfo : EIATTR_PARAM_CBANK
	.align		4
        /*0074*/ 	.byte	0x04, 0x0a
        /*0076*/ 	.short	(.L_45 - .L_44)
	.align		4
.L_44:
        /*0078*/ 	.word	index@(.nv.constant0._Z25kernel_4pass_pss_stridingPjhjS_)
        /*007c*/ 	.short	0x0380
        /*007e*/ 	.short	0x0018


	//----- nvinfo : EIATTR_SW_WAR
	.align		4
.L_45:
        /*0080*/ 	.byte	0x04, 0x36
        /*0082*/ 	.short	(.L_47 - .L_46)
.L_46:
        /*0084*/ 	.word	0x00000008
.L_47:


//--------------------- .nv.info._Z27kernel_4pass_pss_monolithicPjhjS_ --------------------------
	.section	.nv.info._Z27kernel_4pass_pss_monolithicPjhjS_,"",@"SHT_CUDA_INFO"
	.sectionflags	@""
	.align	4


	//----- nvinfo : EIATTR_CUDA_API_VERSION
	.align		4
        /*0000*/ 	.byte	0x04, 0x37
        /*0002*/ 	.short	(.L_49 - .L_48)
.L_48:
        /*0004*/ 	.word	0x00000082


	//----- nvinfo : EIATTR_KPARAM_INFO
	.align		4
.L_49:
        /*0008*/ 	.byte	0x04, 0x17
        /*000a*/ 	.short	(.L_51 - .L_50)
.L_50:
        /*000c*/ 	.word	0x00000000
        /*0010*/ 	.short	0x0003
        /*0012*/ 	.short	0x0010
        /*0014*/ 	.byte	0x00, 0xf5, 0x21, 0x00


	//----- nvinfo : EIATTR_KPARAM_INFO
	.align		4
.L_51:
        /*0018*/ 	.byte	0x04, 0x17
        /*001a*/ 	.short	(.L_53 - .L_52)
.L_52:
        /*001c*/ 	.word	0x00000000
        /*0020*/ 	.short	0x0002
        /*0022*/ 	.short	0x000c
        /*0024*/ 	.byte	0x00, 0xf0, 0x11, 0x00


	//----- nvinfo : EIATTR_KPARAM_INFO
	.align		4
.L_53:
        /*0028*/ 	.byte	0x04, 0x17
        /*002a*/ 	.short	(.L_55 - .L_54)
.L_54:
        /*002c*/ 	.word	0x00000000
        /*0030*/ 	.short	0x0001
        /*0032*/ 	.short	0x0008
        /*0034*/ 	.byte	0x00, 0xf0, 0x05, 0x00


	//----- nvinfo : EIATTR_KPARAM_INFO
	.align		4
.L_55:
        /*0038*/ 	.byte	0x04, 0x17
        /*003a*/ 	.short	(.L_57 - .L_56)
.L_56:
        /*003c*/ 	.word	0x00000000
        /*0040*/ 	.short	0x0000
        /*0042*/ 	.short	0x0000
        /*0044*/ 	.byte	0x00, 0xf5, 0x21, 0x00


	//----- nvinfo : EIATTR_SPARSE_MMA_MASK
	.align		4
.L_57:
        /*0048*/ 	.byte	0x03, 0x50
        /*004a*/ 	.short	0x0000


	//----- nvinfo : EIATTR_MAXREG_COUNT
	.align		4
        /*004c*/ 	.byte	0x03, 0x1b
        /*004e*/ 	.short	0x00ff


	//----- nvinfo : EIATTR_MERCURY_ISA_VERSION
	.align		4
        /*0050*/ 	.byte	0x03, 0x5f
        /*0052*/ 	.short	0x0101


	//----- nvinfo : EIATTR_VRC_CTA_INIT_COUNT
	.align		4
        /*0054*/ 	.byte	0x02, 0x4a
	.zero		1
	.zero		1


	//----- nvinfo : EIATTR_EXIT_INSTR_OFFSETS
	.align		4
        /*0058*/ 	.byte	0x04, 0x1c
        /*005a*/ 	.short	(.L_59 - .L_58)


	//   ....[0]....
.L_58:
        /*005c*/ 	.word	0x000000d0


	//   ....[1]....
        /*0060*/ 	.word	0x00000180


	//   ....[2]....
        /*0064*/ 	.word	0x000001d0


	//----- nvinfo : EIATTR_CBANK_PARAM_SIZE
	.align		4
.L_59:
        /*0068*/ 	.byte	0x03, 0x19
        /*006a*/ 	.short	0x0018


	//----- nvinfo : EIATTR_PARAM_CBANK
	.align		4
        /*006c*/ 	.byte	0x04, 0x0a
        /*006e*/ 	.short	(.L_61 - .L_60)
	.align		4
.L_60:
        /*0070*/ 	.word	index@(.nv.constant0._Z27kernel_4pass_pss_monolithicPjhjS_)
        /*0074*/ 	.short	0x0380
        /*0076*/ 	.short	0x0018


	//----- nvinfo : EIATTR_SW_WAR
	.align		4
.L_61:
        /*0078*/ 	.byte	0x04, 0x36
        /*007a*/ 	.short	(.L_63 - .L_62)
.L_62:
        /*007c*/ 	.word	0x00000008
.L_63:


//--------------------- .nv.info._Z20kernel_4pass_pssskipPjS_j --------------------------
	.section	.nv.info._Z20kernel_4pass_pssskipPjS_j,"",@"SHT_CUDA_INFO"
	.sectionflags	@""
	.align	4


	//----- nvinfo : EIATTR_CUDA_API_VERSION
	.align		4
        /*0000*/ 	.byte	0x04, 0x37
        /*0002*/ 	.short	(.L_65 - .L_64)
.L_64:
        /*0004*/ 	.word	0x00000082


	//----- nvinfo : EIATTR_KPARAM_INFO
	.align		4
.L_65:
        /*0008*/ 	.byte	0x04, 0x17
        /*000a*/ 	.short	(.L_67 - .L_66)
.L_66:
        /*000c*/ 	.word	0x00000000
        /*0010*/ 	.short	0x0002
        /*0012*/ 	.short	0x0010
        /*0014*/ 	.byte	0x00, 0xf0, 0x11, 0x00


	//----- nvinfo : EIATTR_KPARAM_INFO
	.align		4
.L_67:
        /*0018*/ 	.byte	0x04, 0x17
        /*001a*/ 	.short	(.L_69 - .L_68)
.L_68:
        /*001c*/ 	.word	0x00000000
        /*0020*/ 	.short	0x0001
        /*0022*/ 	.short	0x0008
        /*0024*/ 	.byte	0x00, 0xf5, 0x21, 0x00


	//----- nvinfo : EIATTR_KPARAM_INFO
	.align		4
.L_69:
        /*0028*/ 	.byte	0x04, 0x17
        /*002a*/ 	.short	(.L_71 - .L_70)
.L_70:
        /*002c*/ 	.word	0x00000000
        /*0030*/ 	.short	0x0000
        /*0032*/ 	.short	0x0000
        /*0034*/ 	.byte	0x00, 0xf5, 0x21, 0x00


	//----- nvinfo : EIATTR_SPARSE_MMA_MASK
	.align		4
.L_71:
        /*0038*/ 	.byte	0x03, 0x50
        /*003a*/ 	.short	0x0000


	//----- nvinfo : EIATTR_MAXREG_COUNT
	.align		4
        /*003c*/ 	.byte	0x03, 0x1b
        /*003e*/ 	.short	0x00ff


	//----- nvinfo : EIATTR_MERCURY_ISA_VERSION
	.align		4
        /*0040*/ 	.byte	0x03, 0x5f
        /*0042*/ 	.short	0x0101


	//----- nvinfo : EIATTR_VRC_CTA_INIT_COUNT
	.align		4
        /*0044*/ 	.byte	0x02, 0x4a
	.zero		1
	.zero		1


	//----- nvinfo : EIATTR_EXIT_INSTR_OFFSETS
	.align		4
        /*0048*/ 	.byte	0x04, 0x1c
        /*004a*/ 	.short	(.L_73 - .L_72)


	//   ....[0]....
.L_72:
        /*004c*/ 	.word	0x000000b0


	//----- nvinfo : EIATTR_CBANK_PARAM_SIZE
	.align		4
.L_73:
        /*0050*/ 	.byte	0x03, 0x19
        /*0052*/ 	.short	0x0014


	//----- nvinfo : EIATTR_PARAM_CBANK
	.align		4
        /*0054*/ 	.byte	0x04, 0x0a
        /*0056*/ 	.short	(.L_75 - .L_74)
	.align		4
.L_74:
        /*0058*/ 	.word	index@(.nv.constant0._Z20kernel_4pass_pssskipPjS_j)
        /*005c*/ 	.short	0x0380
        /*005e*/ 	.short	0x0014


	//----- nvinfo : EIATTR_SW_WAR
	.align		4
.L_75:
        /*0060*/ 	.byte	0x04, 0x36
        /*0062*/ 	.short	(.L_77 - .L_76)
.L_76:
        /*0064*/ 	.word	0x00000008
.L_77:


//--------------------- .nv.info._Z26kernel_4pass_popc_stridingPhPjP6iovRowjj --------------------------
	.section	.nv.info._Z26kernel_4pass_popc_stridingPhPjP6iovRowjj,"",@"SHT_CUDA_INFO"
	.sectionflags	@""
	.align	4


	//----- nvinfo : EIATTR_CUDA_API_VERSION
	.align		4
        /*0000*/ 	.byte	0x04, 0x37
        /*0002*/ 	.short	(.L_79 - .L_78)
.L_78:
        /*0004*/ 	.word	0x00000082


	//----- nvinfo : EIATTR_KPARAM_INFO
	.align		4
.L_79:
        /*0008*/ 	.byte	0x04, 0x17
        /*000a*/ 	.short	(.L_81 - .L_80)
.L_80:
        /*000c*/ 	.word	0x00000000
        /*0010*/ 	.short	0x0004
        /*0012*/ 	.short	0x001c
        /*0014*/ 	.byte	0x00, 0xf0, 0x11, 0x00


	//----- nvinfo : EIATTR_KPARAM_INFO
	.align		4
.L_81:
        /*0018*/ 	.byte	0x04, 0x17
        /*001a*/ 	.short	(.L_83 - .L_82)
.L_82:
        /*001c*/ 	.word	0x00000000
        /*0020*/ 	.short	0x0003
        /*0022*/ 	.short	0x0018
        /*0024*/ 	.byte	0x00, 0xf0, 0x11, 0x00


	//----- nvinfo : EIATTR_KPARAM_INFO
	.align		4
.L_83:
        /*0028*/ 	.byte	0x04, 0x17
        /*002a*/ 	.short	(.L_85 - .L_84)
.L_84:
        /*002c*/ 	.word	0x00000000
        /*0030*/ 	.short	0x0002
        /*0032*/ 	.short	0x0010
        /*0034*/ 	.byte	0x00, 0xf5, 0x21, 0x00


	//----- nvinfo : EIATTR_KPARAM_INFO
	.align		4
.L_85:
        /*0038*/ 	.byte	0x04, 0x17
        /*003a*/ 	.short	(.L_87 - .L_86)
.L_86:
        /*003c*/ 	.word	0x00000000
        /*0040*/ 	.short	0x0001
        /*0042*/ 	.short	0x0008
        /*0044*/ 	.byte	0x00, 0xf5, 0x21, 0x00


	//----- nvinfo : EIATTR_KPARAM_INFO
	.align		4
.L_87:
        /*0048*/ 	.byte	0x04, 0x17
        /*004a*/ 	.short	(.L_89 - .L_88)
.L_88:
        /*004c*/ 	.word	0x00000000
        /*0050*/ 	.short	0x0000
        /*0052*/ 	.short	0x0000
        /*0054*/ 	.byte	0x00, 0xf5, 0x21, 0x00


	//----- nvinfo : EIATTR_SPARSE_MMA_MASK
	.align		4
.L_89:
        /*0058*/ 	.byte	0x03, 0x50
        /*005a*/ 	.short	0x0000


	//----- nvinfo : EIATTR_MAXREG_COUNT
	.align		4
        /*005c*/ 	.byte	0x03, 0x1b
        /*005e*/ 	.short	0x00ff


	//----- nvinfo : EIATTR_MERCURY_ISA_VERSION
	.align		4
        /*0060*/ 	.byte	0x03, 0x5f
        /*0062*/ 	.short	0x0101


	//----- nvinfo : EIATTR_VRC_CTA_INIT_COUNT
	.align		4
        /*0064*/ 	.byte	0x02, 0x4a
	.zero		1
	.zero		1


	//----- nvinfo : EIATTR_EXIT_INSTR_OFFSETS
	.align		4
        /*0068*/ 	.byte	0x04, 0x1c
        /*006a*/ 	.short	(.L_91 - .L_90)


	//   ....[0]....
.L_90:
        /*006c*/ 	.word	0x00000070


	//   ....[1]....
        /*0070*/ 	.word	0x00000190


	//   ....[2]....
        /*0074*/ 	.word	0x00000da0


	//----- nvinfo : EIATTR_CRS_STACK_SIZE
	.align		4
.L_91:
        /*0078*/ 	.byte	0x04, 0x1e
        /*007a*/ 	.short	(.L_93 - .L_92)
.L_92:
        /*007c*/ 	.word	0x00000000


	//----- nvinfo : EIATTR_CBANK_PARAM_SIZE
	.align		4
.L_93:
        /*0080*/ 	.byte	0x03, 0x19
        /*0082*/ 	.short	0x0020


	//----- nvinfo : EIATTR_PARAM_CBANK
	.align		4
        /*0084*/ 	.byte	0x04, 0x0a
        /*0086*/ 	.short	(.L_95 - .L_94)
	.align		4
.L_94:
        /*0088*/ 	.word	index@(.nv.constant0._Z26kernel_4pass_popc_stridingPhPjP6iovRowjj)
        /*008c*/ 	.short	0x0380
        /*008e*/ 	.short	0x0020


	//----- nvinfo : EIATTR_SW_WAR
	.align		4
.L_95:
        /*0090*/ 	.byte	0x04, 0x36
        /*0092*/ 	.short	(.L_97 - .L_96)
.L_96:
        /*0094*/ 	.word	0x00000008
.L_97:


//--------------------- .nv.info._Z28kernel_4pass_popc_monolithicPhPjP6iovRowjj --------------------------
	.section	.nv.info._Z28kernel_4pass_popc_monolithicPhPjP6iovRowjj,"",@"SHT_CUDA_INFO"
	.sectionflags	@""
	.align	4


	//----- nvinfo : EIATTR_CUDA_API_VERSION
	.align		4
        /*0000*/ 	.byte	0x04, 0x37
        /*0002*/ 	.short	(.L_99 - .L_98)
.L_98:
        /*0004*/ 	.word	0x00000082


	//----- nvinfo : EIATTR_KPARAM_INFO
	.align		4
.L_99:
        /*0008*/ 	.byte	0x04, 0x17
        /*000a*/ 	.short	(.L_101 - .L_100)
.L_100:
        /*000c*/ 	.word	0x00000000
        /*0010*/ 	.short	0x0004
        /*0012*/ 	.short	0x001c
        /*0014*/ 	.byte	0x00, 0xf0, 0x11, 0x00


	//----- nvinfo : EIATTR_KPARAM_INFO
	.align		4
.L_101:
        /*0018*/ 	.byte	0x04, 0x17
        /*001a*/ 	.short	(.L_103 - .L_102)
.L_102:
        /*001c*/ 	.word	0x00000000
        /*0020*/ 	.short	0x0003
        /*0022*/ 	.short	0x0018
        /*0024*/ 	.byte	0x00, 0xf0, 0x11, 0x00


	//----- nvinfo : EIATTR_KPARAM_INFO
	.align		4
.L_103:
        /*0028*/ 	.byte	0x04, 0x17
        /*002a*/ 	.short	(.L_105 - .L_104)
.L_104:
        /*002c*/ 	.word	0x00000000
        /*0030*/ 	.short	0x0002
        /*0032*/ 	.short	0x0010
        /*0034*/ 	.byte	0x00, 0xf5, 0x21, 0x00


	//----- nvinfo : EIATTR_KPARAM_INFO
	.align		4
.L_105:
        /*0038*/ 	.byte	0x04, 0x17
        /*003a*/ 	.short	(.L_107 - .L_106)
.L_106:
        /*003c*/ 	.word	0x00000000
        /*0040*/ 	.short	0x0001
        /*0042*/ 	.short	0x0008
        /*0044*/ 	.byte	0x00, 0xf5, 0x21, 0x00


	//----- nvinfo : EIATTR_KPARAM_INFO
	.align		4
.L_107:
        /*0048*/ 	.byte	0x04, 0x17
        /*004a*/ 	.short	(.L_109 - .L_108)
.L_108:
        /*004c*/ 	.word	0x00000000
        /*0050*/ 	.short	0x0000
        /*0052*/ 	.short	0x0000
        /*0054*/ 	.byte	0x00, 0xf5, 0x21, 0x00


	//----- nvinfo : EIATTR_SPARSE_MMA_MASK
	.align		4
.L_109:
        /*0058*/ 	.byte	0x03, 0x50
        /*005a*/ 	.short	0x0000


	//----- nvinfo : EIATTR_MAXREG_COUNT
	.align		4
        /*005c*/ 	.byte	0x03, 0x1b
        /*005e*/ 	.short	0x00ff


	//----- nvinfo : EIATTR_MERCURY_ISA_VERSION
	.align		4
        /*0060*/ 	.byte	0x03, 0x5f
        /*0062*/ 	.short	0x0101


	//----- nvinfo : EIATTR_VRC_CTA_INIT_COUNT
	.align		4
        /*0064*/ 	.byte	0x02, 0x4a
	.zero		1
	.zero		1


	//----- nvinfo : EIATTR_EXIT_INSTR_OFFSETS
	.align		4
        /*0068*/ 	.byte	0x04, 0x1c
        /*006a*/ 	.short	(.L_111 - .L_110)


	//   ....[0]....
.L_110:
        /*006c*/ 	.word	0x00000070


	//   ....[1]....
        /*0070*/ 	.word	0x00000bd0


	//----- nvinfo : EIATTR_CBANK_PARAM_SIZE
	.align		4
.L_111:
        /*0074*/ 	.byte	0x03, 0x19
        /*0076*/ 	.short	0x0020


	//----- nvinfo : EIATTR_PARAM_CBANK
	.align		4
        /*0078*/ 	.byte	0x04, 0x0a
        /*007a*/ 	.short	(.L_113 - .L_112)
	.align		4
.L_112:
        /*007c*/ 	.word	index@(.nv.constant0._Z28kernel_4pass_popc_monolithicPhPjP6iovRowjj)
        /*0080*/ 	.short	0x0380
        /*0082*/ 	.short	0x0020


	//----- nvinfo : EIATTR_SW_WAR
	.align		4
.L_113:
        /*0084*/ 	.byte	0x04, 0x36
        /*0086*/ 	.short	(.L_115 - .L_114)
.L_114:
        /*0088*/ 	.word	0x00000008
.L_115:


//--------------------- .nv.callgraph             --------------------------
	.section	.nv.callgraph,"",@"SHT_CUDA_CALLGRAPH"
	.align	4
	.sectionentsize	8
	.align		4
        /*0000*/ 	.word	0x00000000
	.align		4
        /*0004*/ 	.word	0xffffffff
	.align		4
        /*0008*/ 	.word	0x00000000
	.align		4
        /*000c*/ 	.word	0xfffffffe
	.align		4
        /*0010*/ 	.word	0x00000000
	.align		4
        /*0014*/ 	.word	0xfffffffd
	.align		4
        /*0018*/ 	.word	0x00000000
	.align		4
        /*001c*/ 	.word	0xfffffffc


//--------------------- .text._Z25kernel_4pass_pss_stridingPjhjS_ --------------------------
	.section	.text._Z25kernel_4pass_pss_stridingPjhjS_,"ax",@progbits
	.align	128
        .global         _Z25kernel_4pass_pss_stridingPjhjS_
        .type           _Z25kernel_4pass_pss_stridingPjhjS_,@function
        .size           _Z25kernel_4pass_pss_stridingPjhjS_,(.L_x_20 - _Z25kernel_4pass_pss_stridingPjhjS_)
        .other          _Z25kernel_4pass_pss_stridingPjhjS_,@"STO_CUDA_ENTRY STV_DEFAULT"
_Z25kernel_4pass_pss_stridingPjhjS_:
.text._Z25kernel_4pass_pss_stridingPjhjS_:
[----:B------:R-:W-:Y:S01]  /*0000*/  LDC R1, c[0x0][0x37c] ;  /* 0x0000df00ff017b82 */ /* 0x000fe20000000800 */
[----:B------:R-:W0:Y:S07]  /*0010*/  S2R R3, SR_TID.X ;  /* 0x0000000000037919 */ /* 0x000e2e0000002100 */
[----:B------:R-:W0:Y:S01]  /*0020*/  S2UR UR4, SR_CTAID.X ;  /* 0x00000000000479c3 */ /* 0x000e220000002500 */
[----:B------:R-:W1:Y:S07]  /*0030*/  LDCU UR5, c[0x0][0x38c] ;  /* 0x00007180ff0577ac */ /* 0x000e6e0008000800 */
[----:B------:R-:W0:Y:S02]  /*0040*/  LDC R10, c[0x0][0x360] ;  /* 0x0000d800ff0a7b82 */ /* 0x000e240000000800 */
[----:B0-----:R-:W-:-:S05]  /*0050*/  IMAD R0, R10, UR4, R3 ;  /* 0x000000040a007c24 */ /* 0x001fca000f8e0203 */
[----:B-1----:R-:W-:-:S13]  /*0060*/  ISETP.GE.U32.AND P0, PT, R0, UR5, PT ;  /* 0x0000000500007c0c */ /* 0x002fda000bf06070 */
[----:B------:R-:W-:Y:S05]  /*0070*/  @P0 EXIT ;  /* 0x000000000000094d */ /* 0x000fea0003800000 */
[----:B------:R-:W0:Y:S01]  /*0080*/  LDC R12, c[0x0][0x38c] ;  /* 0x0000e300ff0c7b82 */ /* 0x000e220000000800 */
[----:B------:R-:W1:Y:S01]  /*0090*/  LDCU.U8 UR7, c[0x0][0x388] ;  /* 0x00007100ff0777ac */ /* 0x000e620008000000 */
[----:B------:R-:W2:Y:S06]  /*00a0*/  LDCU UR6, c[0x0][0x370] ;  /* 0x00006e00ff0677ac */ /* 0x000eac0008000800 */
[----:B------:R-:W3:Y:S01]  /*00b0*/  LDC.64 R2, c[0x0][0x380] ;  /* 0x0000e000ff027b82 */ /* 0x000ee20000000a00 */
[----:B------:R-:W-:Y:S01]  /*00c0*/  UMOV UR4, 0x1 ;  /* 0x0000000100047882 */ /* 0x000fe20000000000 */
[----:B------:R-:W4:Y:S01]  /*00d0*/  LDCU.64 UR8, c[0x0][0x358] ;  /* 0x00006b00ff0877ac */ /* 0x000f220008000a00 */
[----:B-1----:R-:W-:Y:S01]  /*00e0*/  USHF.L.U32 UR4, UR4, UR7, URZ ;  /* 0x0000000704047299 */ /* 0x002fe200080006ff */
[----:B--2---:R-:W-:-:S03]  /*00f0*/  IMAD R10, R10, UR6, RZ ;  /* 0x000000060a0a7c24 */ /* 0x004fc6000f8e02ff */
[----:B------:R-:W-:-:S12]  /*0100*/  UIADD3 UR5, UPT, UPT, UR4, -0x1, URZ ;  /* 0xffffffff04057890 */ /* 0x000fd8000fffe0ff */
.L_x_0:
[----:B------:R-:W-:-:S05]  /*0110*/  IMAD.SHL.U32 R0, R0, 0x2, RZ ;  /* 0x0000000200007824 */ /* 0x000fca00078e00ff */
[----:B------:R-:W-:-:S05]  /*0120*/  SHF.L.U32 R0, R0, UR7, RZ ;  /* 0x0000000700007c19 */ /* 0x000fca00080006ff */
[----:B------:R-:W-:-:S05]  /*0130*/  VIADD R15, R0, UR5 ;  /* 0x00000005000f7c36 */ /* 0x000fca0008000000 */
[----:B0-----:R-:W-:-:S13]  /*0140*/  ISETP.GE.U32.AND P0, PT, R15, R12, PT ;  /* 0x0000000c0f00720c */ /* 0x001fda0003f06070 */
[----:B----4-:R-:W-:Y:S05]  /*0150*/  @P0 EXIT ;  /* 0x000000000000094d */ /* 0x010fea0003800000 */
[C---:B------:R-:W-:Y:S01]  /*0160*/  IADD3 R7, PT, PT, R15.reuse, UR4, RZ ;  /* 0x000000040f077c10 */ /* 0x040fe2000fffe0ff */
[----:B---3--:R-:W-:-:S03]  /*0170*/  IMAD.WIDE.U32 R4, R15, 0x4, R2 ;  /* 0x000000040f047825 */ /* 0x008fc600078e0002 */
[----:B------:R-:W-:-:S03]  /*0180*/  ISETP.GE.U32.AND P0, PT, R7, R12, PT ;  /* 0x0000000c0700720c */ /* 0x000fc60003f06070 */
[----:B------:R-:W2:Y:S10]  /*0190*/  LDG.E R5, desc[UR8][R4.64] ;  /* 0x0000000804057981 */ /* 0x000eb4000c1e1900 */
[----:B------:R-:W-:-:S05]  /*01a0*/  @!P0 IMAD.WIDE.U32 R6, R7, 0x4, R2 ;  /* 0x0000000407068825 */ /* 0x000fca00078e0002 */
[----:B------:R-:W2:Y:S01]  /*01b0*/  @!P0 LDG.E R0, desc[UR8][R6.64] ;  /* 0x0000000806008981 */ /* 0x000ea2000c1e1900 */
[----:B------:R-:W0:Y:S01]  /*01c0*/  @P0 LDC.64 R8, c[0x0][0x390] ;  /* 0x0000e400ff080b82 */ /* 0x000e220000000a00 */
[----:B--2---:R-:W-:-:S05]  /*01d0*/  @!P0 IMAD.IADD R11, R5, 0x1, R0 ;  /* 0x00000001050b8824 */ /* 0x004fca00078e0200 */
[----:B------:R1:W-:Y:S04]  /*01e0*/  @!P0 STG.E desc[UR8][R6.64], R11 ;  /* 0x0000000b06008986 */ /* 0x0003e8000c101908 */
[----:B0-----:R-:W2:Y:S02]  /*01f0*/  @P0 LDG.E R0, desc[UR8][R8.64] ;  /* 0x0000000808000981 */ /* 0x001ea4000c1e1900 */
[----:B--2---:R-:W-:Y:S02]  /*0200*/  @P0 IADD3 R13, PT, PT, R5, R0, RZ ;  /* 0x00000000050d0210 */ /* 0x004fe40007ffe0ff */
[----:B------:R-:W-:-:S03]  /*0210*/  IADD3 R0, PT, PT, R10, R15, RZ ;  /* 0x0000000f0a007210 */ /* 0x000fc60007ffe0ff */
[----:B------:R1:W-:Y:S01]  /*0220*/  @P0 STG.E desc[UR8][R8.64], R13 ;  /* 0x0000000d08000986 */ /* 0x0003e2000c101908 */
[----:B------:R-:W-:-:S13]  /*0230*/  ISETP.GE.U32.AND P0, PT, R0, R12, PT ;  /* 0x0000000c0000720c */ /* 0x000fda0003f06070 */
[----:B-1----:R-:W-:Y:S05]  /*0240*/  @!P0 BRA `(.L_x_0) ;  /* 0xfffffffc00b08947 */ /* 0x002fea000383ffff */
[----:B------:R-:W-:Y:S05]  /*0250*/  EXIT ;  /* 0x000000000000794d */ /* 0x000fea0003800000 */
.L_x_1:
[----:B------:R-:W-:-:S00]  /*0260*/  BRA `(.L_x_1) ;  /* 0xfffffffc00fc7947 */ /* 0x000fc0000383ffff */
[----:B------:R-:W-:-:S00]  /*0270*/  NOP ;  /* 0x0000000000007918 */ /* 0x000fc00000000000 */
        /* <DEDUP_REMOVED lines=8> */
.L_x_20:


//--------------------- .text._Z27kernel_4pass_pss_monolithicPjhjS_ --------------------------
	.section	.text._Z27kernel_4pass_pss_monolithicPjhjS_,"ax",@progbits
	.align	128
        .global         _Z27kernel_4pass_pss_monolithicPjhjS_
        .type           _Z27kernel_4pass_pss_monolithicPjhjS_,@function
        .size           _Z27kernel_4pass_pss_monolithicPjhjS_,(.L_x_21 - _Z27kernel_4pass_pss_monolithicPjhjS_)
        .other          _Z27kernel_4pass_pss_monolithicPjhjS_,@"STO_CUDA_ENTRY STV_DEFAULT"
_Z27kernel_4pass_pss_monolithicPjhjS_:
.text._Z27kernel_4pass_pss_monolithicPjhjS_:
[----:B------:R-:W-:Y:S01]  /*0000*/  LDC R1, c[0x0][0x37c] ;  /* 0x0000df00ff017b82 */ /* 0x000fe20000000800 */
[----:B------:R-:W0:Y:S07]  /*0010*/  S2R R3, SR_TID.X ;  /* 0x0000000000037919 */ /* 0x000e2e0000002100 */
[----:B------:R-:W0:Y:S01]  /*0020*/  S2UR UR4, SR_CTAID.X ;  /* 0x00000000000479c3 */ /* 0x000e220000002500 */
[----:B------:R-:W1:Y:S01]  /*0030*/  LDCU.U8 UR5, c[0x0][0x388] ;  /* 0x00007100ff0577ac */ /* 0x000e620008000000 */
[----:B------:R-:W2:Y:S06]  /*0040*/  LDCU UR6, c[0x0][0x38c] ;  /* 0x00007180ff0677ac */ /* 0x000eac0008000800 */
[----:B------:R-:W0:Y:S02]  /*0050*/  LDC R0, c[0x0][0x360] ;  /* 0x0000d800ff007b82 */ /* 0x000e240000000800 */
[----:B0-----:R-:W-:-:S02]  /*0060*/  IMAD R0, R0, UR4, R3 ;  /* 0x0000000400007c24 */ /* 0x001fc4000f8e0203 */
[----:B------:R-:W-:-:S03]  /*0070*/  IMAD.MOV.U32 R3, RZ, RZ, 0x1 ;  /* 0x00000001ff037424 */ /* 0x000fc600078e00ff */
[----:B------:R-:W-:Y:S02]  /*0080*/  SHF.L.U32 R2, R0, 0x1, RZ ;  /* 0x0000000100027819 */ /* 0x000fe400000006ff */
[----:B-1----:R-:W-:Y:S02]  /*0090*/  SHF.L.U32 R0, R3, UR5, RZ ;  /* 0x0000000503007c19 */ /* 0x002fe400080006ff */
[----:B------:R-:W-:-:S04]  /*00a0*/  SHF.L.U32 R3, R2, UR5, RZ ;  /* 0x0000000502037c19 */ /* 0x000fc800080006ff */
[----:B------:R-:W-:-:S04]  /*00b0*/  IADD3 R3, PT, PT, R0, -0x1, R3 ;  /* 0xffffffff00037810 */ /* 0x000fc80007ffe003 */
[----:B--2---:R-:W-:-:S13]  /*00c0*/  ISETP.GE.U32.AND P0, PT, R3, UR6, PT ;  /* 0x0000000603007c0c */ /* 0x004fda000bf06070 */
[----:B------:R-:W-:Y:S05]  /*00d0*/  @P0 EXIT ;  /* 0x000000000000094d */ /* 0x000fea0003800000 */
[----:B------:R-:W0:Y:S01]  /*00e0*/  LDC.64 R4, c[0x0][0x380] ;  /* 0x0000e000ff047b82 */ /* 0x000e220000000a00 */
[----:B------:R-:W-:Y:S01]  /*00f0*/  IMAD.IADD R7, R0, 0x1, R3 ;  /* 0x0000000100077824 */ /* 0x000fe200078e0203 */
[----:B------:R-:W1:Y:S04]  /*0100*/  LDCU.64 UR4, c[0x0][0x358] ;  /* 0x00006b00ff0477ac */ /* 0x000e680008000a00 */
[----:B------:R-:W-:Y:S01]  /*0110*/  ISETP.GE.U32.AND P0, PT, R7, UR6, PT ;  /* 0x0000000607007c0c */ /* 0x000fe2000bf06070 */
[----:B0-----:R-:W-:-:S12]  /*0120*/  IMAD.WIDE.U32 R2, R3, 0x4, R4 ;  /* 0x0000000403027825 */ /* 0x001fd800078e0004 */
[----:B------:R-:W-:Y:S01]  /*0130*/  @!P0 IMAD.WIDE.U32 R4, R7, 0x4, R4 ;  /* 0x0000000407048825 */ /* 0x000fe200078e0004 */
[----:B-1----:R-:W2:Y:S04]  /*0140*/  LDG.E R0, desc[UR4][R2.64] ;  /* 0x0000000402007981 */ /* 0x002ea8000c1e1900 */
[----:B------:R-:W2:Y:S02]  /*0150*/  @!P0 LDG.E R7, desc[UR4][R4.64] ;  /* 0x0000000404078981 */ /* 0x000ea4000c1e1900 */
[----:B--2---:R-:W-:-:S05]  /*0160*/  @!P0 IADD3 R7, PT, PT, R0, R7, RZ ;  /* 0x0000000700078210 */ /* 0x004fca0007ffe0ff */
[----:B------:R0:W-:Y:S01]  /*0170*/  @!P0 STG.E desc[UR4][R4.64], R7 ;  /* 0x0000000704008986 */ /* 0x0001e2000c101904 */
[----:B------:R-:W-:Y:S05]  /*0180*/  @!P0 EXIT ;  /* 0x000000000000894d */ /* 0x000fea0003800000 */
[----:B------:R-:W0:Y:S02]  /*0190*/  LDC.64 R2, c[0x0][0x390] ;  /* 0x0000e400ff027b82 */ /* 0x000e240000000a00 */
[----:B0-----:R-:W2:Y:S02]  /*01a0*/  LDG.E R5, desc[UR4][R2.64] ;  /* 0x0000000402057981 */ /* 0x001ea4000c1e1900 */
[----:B--2---:R-:W-:-:S05]  /*01b0*/  IMAD.IADD R5, R0, 0x1, R5 ;  /* 0x0000000100057824 */ /* 0x004fca00078e0205 */
[----:B------:R-:W-:Y:S01]  /*01c0*/  STG.E desc[UR4][R2.64], R5 ;  /* 0x0000000502007986 */ /* 0x000fe2000c101904 */
[----:B------:R-:W-:Y:S05]  /*01d0*/  EXIT ;  /* 0x000000000000794d */ /* 0x000fea0003800000 */
.L_x_2:
        /* <DEDUP_REMOVED lines=10> */
.L_x_21:


//--------------------- .text._Z20kernel_4pass_pssskipPjS_j --------------------------
	.section	.text._Z20kernel_4pass_pssskipPjS_j,"ax",@progbits
	.align	128
        .global         _Z20kernel_4pass_pssskipPjS_j
        .type           _Z20kernel_4pass_pssskipPjS_j,@function
        .size           _Z20kernel_4pass_pssskipPjS_j,(.L_x_22 - _Z20kernel_4pass_pssskipPjS_j)
        .other          _Z20kernel_4pass_pssskipPjS_j,@"STO_CUDA_ENTRY STV_DEFAULT"
_Z20kernel_4pass_pssskipPjS_j:
.text._Z20kernel_4pass_pssskipPjS_j:
[----:B------:R-:W-:Y:S08]  /*0000*/  LDC R1, c[0x0][0x37c] ;  /* 0x0000df00ff017b82 */ /* 0x000ff00000000800 */
[----:B------:R-:W0:Y:S01]  /*0010*/  LDC R7, c[0x0][0x390] ;  /* 0x0000e400ff077b82 */ /* 0x000e220000000800 */
[----:B------:R-:W1:Y:S07]  /*0020*/  LDCU.64 UR4, c[0x0][0x358] ;  /* 0x00006b00ff0477ac */ /* 0x000e6e0008000a00 */
[----:B------:R-:W2:Y:S08]  /*0030*/  LDC.64 R2, c[0x0][0x380] ;  /* 0x0000e000ff027b82 */ /* 0x000eb00000000a00 */
[----:B------:R-:W3:Y:S01]  /*0040*/  LDC.64 R4, c[0x0][0x388] ;  /* 0x0000e200ff047b82 */ /* 0x000ee20000000a00 */
[----:B0-----:R-:W-:-:S05]  /*0050*/  IADD3 R7, PT, PT, R7, -0x1, RZ ;  /* 0xffffffff07077810 */ /* 0x001fca0007ffe0ff */
[----:B--2---:R-:W-:-:S06]  /*0060*/  IMAD.WIDE.U32 R2, R7, 0x4, R2 ;  /* 0x0000000407027825 */ /* 0x004fcc00078e0002 */
[----:B-1----:R-:W2:Y:S04]  /*0070*/  LDG.E R2, desc[UR4][R2.64] ;  /* 0x0000000402027981 */ /* 0x002ea8000c1e1900 */
[----:B---3--:R-:W2:Y:S02]  /*0080*/  LDG.E R7, desc[UR4][R4.64] ;  /* 0x0000000404077981 */ /* 0x008ea4000c1e1900 */
[----:B--2---:R-:W-:-:S05]  /*0090*/  IADD3 R7, PT, PT, R2, R7, RZ ;  /* 0x0000000702077210 */ /* 0x004fca0007ffe0ff */
[----:B------:R-:W-:Y:S01]  /*00a0*/  STG.E desc[UR4][R4.64], R7 ;  /* 0x0000000704007986 */ /* 0x000fe2000c101904 */
[----:B------:R-:W-:Y:S05]  /*00b0*/  EXIT ;  /* 0x000000000000794d */ /* 0x000fea0003800000 */
.L_x_3:
        /* <DEDUP_REMOVED lines=12> */
.L_x_22:


//--------------------- .text._Z26kernel_4pass_popc_stridingPhPjP6iovRowjj --------------------------
	.section	.text._Z26kernel_4pass_popc_stridingPhPjP6iovRowjj,"ax",@progbits
	.align	128
        .global         _Z26kernel_4pass_popc_stridingPhPjP6iovRowjj
        .type           _Z26kernel_4pass_popc_stridingPhPjP6iovRowjj,@function
        .size           _Z26kernel_4pass_popc_stridingPhPjP6iovRowjj,(.L_x_23 - _Z26kernel_4pass_popc_stridingPhPjP6iovRowjj)
        .other          _Z26kernel_4pass_popc_stridingPhPjP6iovRowjj,@"STO_CUDA_ENTRY STV_DEFAULT"
_Z26kernel_4pass_popc_stridingPhPjP6iovRowjj:
.text._Z26kernel_4pass_popc_stridingPhPjP6iovRowjj:
        /* <DEDUP_REMOVED lines=9> */
[----:B------:R-:W1:Y:S01]  /*0090*/  LDCU UR4, c[0x0][0x370] ;  /* 0x00006e00ff0477ac */ /* 0x000e620008000800 */
[----:B------:R-:W2:Y:S01]  /*00a0*/  LDCU.64 UR6, c[0x0][0x358] ;  /* 0x00006b00ff0677ac */ /* 0x000ea20008000a00 */
[----:B-1----:R-:W-:Y:S01]  /*00b0*/  IMAD R3, R3, UR4, RZ ;  /* 0x0000000403037c24 */ /* 0x002fe2000f8e02ff */
[----:B0-----:R-:W-:Y:S02]  /*00c0*/  ISETP.GT.U32.AND P0, PT, R5, 0x1f, PT ;  /* 0x0000001f0500780c */ /* 0x001fe40003f04070 */
[----:B------:R-:W-:-:S11]  /*00d0*/  SHF.R.U32.HI R5, RZ, 0x5, R5 ;  /* 0x00000005ff057819 */ /* 0x000fd60000011605 */
[----:B--2---:R-:W-:Y:S05]  /*00e0*/  @P0 BRA `(.L_x_4) ;  /* 0x00000000002c0947 */ /* 0x004fea0003800000 */
[----:B------:R-:W0:Y:S08]  /*00f0*/  LDC.64 R8, c[0x0][0x388] ;  /* 0x0000e200ff087b82 */ /* 0x000e300000000a00 */
[----:B------:R-:W1:Y:S02]  /*0100*/  LDC.64 R10, c[0x0][0x390] ;  /* 0x0000e400ff0a7b82 */ /* 0x000e640000000a00 */
.L_x_5:
[----:B0-----:R-:W-:-:S04]  /*0110*/  IMAD.WIDE.U32 R4, R0, 0x4, R8 ;  /* 0x0000000400047825 */ /* 0x001fc800078e0008 */
[----:B-1----:R-:W-:Y:S01]  /*0120*/  IMAD.WIDE.U32 R6, R0, 0x8, R10 ;  /* 0x0000000800067825 */ /* 0x002fe200078e000a */
[----:B------:R-:W-:Y:S04]  /*0130*/  STG.E desc[UR6][R4.64], RZ ;  /* 0x000000ff04007986 */ /* 0x000fe8000c101906 */
[----:B------:R0:W-:Y:S04]  /*0140*/  STG.E desc[UR6][R6.64], R0 ;  /* 0x0000000006007986 */ /* 0x0001e8000c101906 */
[----:B------:R2:W-:Y:S01]  /*0150*/  STG.E desc[UR6][R6.64+0x4], RZ ;  /* 0x000004ff06007986 */ /* 0x0005e2000c101906 */
[----:B0-----:R-:W-:-:S04]  /*0160*/  IADD3 R0, PT, PT, R3, R0, RZ ;  /* 0x0000000003007210 */ /* 0x001fc80007ffe0ff */
[----:B------:R-:W-:-:S13]  /*0170*/  ISETP.GE.U32.AND P0, PT, R0, UR5, PT ;  /* 0x0000000500007c0c */ /* 0x000fda000bf06070 */
[----:B--2---:R-:W-:Y:S05]  /*0180*/  @!P0 BRA `(.L_x_5) ;  /* 0xfffffffc00e08947 */ /* 0x004fea000383ffff */
[----:B------:R-:W-:Y:S05]  /*0190*/  EXIT ;  /* 0x000000000000794d */ /* 0x000fea0003800000 */
.L_x_4:
[C---:B------:R-:W-:Y:S01]  /*01a0*/  LOP3.LUT R2, R5.reuse, 0xf, RZ, 0xc0, !PT ;  /* 0x0000000f05027812 */ /* 0x040fe200078ec0ff */
[C---:B------:R-:W-:Y:S01]  /*01b0*/  VIADD R6, R5.reuse, 0xffffffff ;  /* 0xffffffff05067836 */ /* 0x040fe20000000000 */
[C---:B------:R-:W-:Y:S02]  /*01c0*/  LOP3.LUT R4, R5.reuse, 0x7, RZ, 0xc0, !PT ;  /* 0x0000000705047812 */ /* 0x040fe400078ec0ff */
[----:B------:R-:W-:Y:S02]  /*01d0*/  IADD3 R2, PT, PT, R2, -0x1, RZ ;  /* 0xffffffff02027810 */ /* 0x000fe40007ffe0ff */
[----:B------:R-:W-:Y:S01]  /*01e0*/  ISETP.GE.U32.AND P2, PT, R6, 0xf, PT ;  /* 0x0000000f0600780c */ /* 0x000fe20003f46070 */
[----:B------:R-:W-:Y:S01]  /*01f0*/  VIADD R4, R4, 0xffffffff ;  /* 0xffffffff04047836 */ /* 0x000fe20000000000 */
[----:B------:R-:W-:Y:S02]  /*0200*/  ISETP.GE.U32.AND P1, PT, R2, 0x7, PT ;  /* 0x000000070200780c */ /* 0x000fe40003f26070 */
[----:B------:R-:W-:-:S02]  /*0210*/  LOP3.LUT R2, R5, 0x7fffff0, RZ, 0xc0, !PT ;  /* 0x07fffff005027812 */ /* 0x000fc400078ec0ff */
[----:B------:R-:W-:Y:S02]  /*0220*/  ISETP.GE.U32.AND P0, PT, R4, 0x3, PT ;  /* 0x000000030400780c */ /* 0x000fe40003f06070 */
[----:B------:R-:W-:Y:S02]  /*0230*/  LOP3.LUT R4, R5, 0x3, RZ, 0xc0, !PT ;  /* 0x0000000305047812 */ /* 0x000fe400078ec0ff */
[----:B------:R-:W-:-:S09]  /*0240*/  IADD3 R6, PT, PT, -R2, RZ, RZ ;  /* 0x000000ff02067210 */ /* 0x000fd20007ffe1ff */
.L_x_11:
[----:B------:R-:W-:Y:S02]  /*0250*/  HFMA2 R20, -RZ, RZ, 0, 0 ;  /* 0x00000000ff147431 */ /* 0x000fe400000001ff */
[----:B------:R-:W-:Y:S02]  /*0260*/  IMAD R7, R5, R0, RZ ;  /* 0x0000000005077224 */ /* 0x000fe400078e02ff */
[----:B------:R-:W-:Y:S01]  /*0270*/  IMAD.MOV.U32 R22, RZ, RZ, RZ ;  /* 0x000000ffff167224 */ /* 0x000fe200078e00ff */
[----:B------:R-:W-:Y:S06]  /*0280*/  @!P2 BRA `(.L_x_6) ;  /* 0x000000040040a947 */ /* 0x000fec0003800000 */
[----:B------:R-:W-:Y:S01]  /*0290*/  VIADD R9, R7, 0x7 ;  /* 0x0000000707097836 */ /* 0x000fe20000000000 */
[----:B------:R-:W-:Y:S01]  /*02a0*/  MOV R20, RZ ;  /* 0x000000ff00147202 */ /* 0x000fe20000000f00 */
[----:B------:R-:W-:-:S07]  /*02b0*/  IMAD.MOV.U32 R8, RZ, RZ, R6 ;  /* 0x000000ffff087224 */ /* 0x000fce00078e0006 */
.L_x_7:
[----:B------:R-:W0:Y:S01]  /*02c0*/  LDC.64 R12, c[0x0][0x380] ;  /* 0x0000e000ff0c7b82 */ /* 0x000e220000000a00 */
[C---:B------:R-:W-:Y:S01]  /*02d0*/  IADD3 R15, PT, PT, R9.reuse, -0x7, RZ ;  /* 0xfffffff9090f7810 */ /* 0x040fe20007ffe0ff */
[----:B------:R-:W-:-:S04]  /*02e0*/  VIADD R17, R9, 0xfffffffa ;  /* 0xfffffffa09117836 */ /* 0x000fc80000000000 */
[----:B0-----:R-:W-:-:S04]  /*02f0*/  IMAD.WIDE.U32 R14, R15, 0x4, R12 ;  /* 0x000000040f0e7825 */ /* 0x001fc800078e000c */
[--C-:B------:R-:W-:Y:S01]  /*0300*/  IMAD.WIDE.U32 R16, R17, 0x4, R12.reuse ;  /* 0x0000000411107825 */ /* 0x100fe200078e000c */
[----:B------:R0:W2:Y:S04]  /*0310*/  LDG.E R11, desc[UR6][R14.64] ;  /* 0x000000060e0b7981 */ /* 0x0000a8000c1e1900 */
[----:B------:R1:W3:Y:S01]  /*0320*/  LDG.E R19, desc[UR6][R16.64] ;  /* 0x0000000610137981 */ /* 0x0002e2000c1e1900 */
[C---:B------:R-:W-:Y:S01]  /*0330*/  VIADD R21, R9.reuse, 0xfffffffe ;  /* 0xfffffffe09157836 */ /* 0x040fe20000000000 */
[C---:B------:R-:W-:Y:S01]  /*0340*/  IADD3 R23, PT, PT, R9.reuse, -0x3, RZ ;  /* 0xfffffffd09177810 */ /* 0x040fe20007ffe0ff */
[C---:B------:R-:W-:Y:S01]  /*0350*/  VIADD R25, R9.reuse, 0xfffffffc ;  /* 0xfffffffc09197836 */ /* 0x040fe20000000000 */
[----:B------:R-:W-:Y:S01]  /*0360*/  IADD3 R27, PT, PT, R9, -0x5, RZ ;  /* 0xfffffffb091b7810 */ /* 0x000fe20007ffe0ff */
[----:B0-----:R-:W-:Y:S01]  /*0370*/  IMAD.WIDE.U32 R14, R21, 0x4, R12 ;  /* 0x00000004150e7825 */ /* 0x001fe200078e000c */
[----:B------:R-:W-:-:S03]  /*0380*/  IADD3 R29, PT, PT, R9, -0x1, RZ ;  /* 0xffffffff091d7810 */ /* 0x000fc60007ffe0ff */
[--C-:B------:R-:W-:Y:S01]  /*0390*/  IMAD.WIDE.U32 R22, R23, 0x4, R12.reuse ;  /* 0x0000000417167825 */ /* 0x100fe200078e000c */
[----:B------:R0:W4:Y:S03]  /*03a0*/  LDG.E R28, desc[UR6][R14.64] ;  /* 0x000000060e1c7981 */ /* 0x000126000c1e1900 */
[----:B------:R-:W-:Y:S02]  /*03b0*/  VIADD R21, R9, 0x1 ;  /* 0x0000000109157836 */ /* 0x000fe40000000000 */
[----:B------:R-:W-:-:S04]  /*03c0*/  IMAD.WIDE.U32 R26, R27, 0x4, R12 ;  /* 0x000000041b1a7825 */ /* 0x000fc800078e000c */
[--C-:B------:R-:W-:Y:S01]  /*03d0*/  IMAD.WIDE.U32 R24, R25, 0x4, R12.reuse ;  /* 0x0000000419187825 */ /* 0x100fe200078e000c */
[----:B------:R-:W5:Y:S03]  /*03e0*/  LDG.E R10, desc[UR6][R26.64] ;  /* 0x000000061a0a7981 */ /* 0x000f66000c1e1900 */
[--C-:B-1----:R-:W-:Y:S01]  /*03f0*/  IMAD.WIDE.U32 R16, R29, 0x4, R12.reuse ;  /* 0x000000041d107825 */ /* 0x102fe200078e000c */
[----:B------:R-:W4:Y:S03]  /*0400*/  LDG.E R18, desc[UR6][R24.64] ;  /* 0x0000000618127981 */ /* 0x000f26000c1e1900 */
[--C-:B0-----:R-:W-:Y:S01]  /*0410*/  IMAD.WIDE.U32 R14, R9, 0x4, R12.reuse ;  /* 0x00000004090e7825 */ /* 0x101fe200078e000c */
[----:B------:R0:W4:Y:S04]  /*0420*/  LDG.E R29, desc[UR6][R22.64] ;  /* 0x00000006161d7981 */ /* 0x000128000c1e1900 */
[----:B------:R1:W4:Y:S04]  /*0430*/  LDG.E R26, desc[UR6][R14.64] ;  /* 0x000000060e1a7981 */ /* 0x000328000c1e1900 */
[----:B------:R1:W4:Y:S01]  /*0440*/  LDG.E R27, desc[UR6][R16.64] ;  /* 0x00000006101b7981 */ /* 0x000322000c1e1900 */
[----:B0-----:R-:W-:Y:S01]  /*0450*/  IMAD.WIDE.U32 R22, R21, 0x4, R12 ;  /* 0x0000000415167825 */ /* 0x001fe200078e000c */
[----:B------:R-:W-:-:S02]  /*0460*/  IADD3 R21, PT, PT, R9, 0x2, RZ ;  /* 0x0000000209157810 */ /* 0x000fc40007ffe0ff */
[C---:B-1----:R-:W-:Y:S02]  /*0470*/  IADD3 R15, PT, PT, R9.reuse, 0x4, RZ ;  /* 0x00000004090f7810 */ /* 0x042fe40007ffe0ff */
[----:B------:R0:W4:Y:S01]  /*0480*/  LDG.E R25, desc[UR6][R22.64] ;  /* 0x0000000616197981 */ /* 0x000122000c1e1900 */
[----:B------:R-:W-:Y:S02]  /*0490*/  VIADD R17, R9, 0x3 ;  /* 0x0000000309117836 */ /* 0x000fe40000000000 */
[----:B------:R-:W-:-:S04]  /*04a0*/  IMAD.WIDE.U32 R14, R15, 0x4, R12 ;  /* 0x000000040f0e7825 */ /* 0x000fc800078e000c */
[----:B------:R-:W-:Y:S02]  /*04b0*/  IMAD.WIDE.U32 R16, R17, 0x4, R12 ;  /* 0x0000000411107825 */ /* 0x000fe400078e000c */
[----:B------:R1:W4:Y:S02]  /*04c0*/  LDG.E R14, desc[UR6][R14.64] ;  /* 0x000000060e0e7981 */ /* 0x000324000c1e1900 */
[C---:B0-----:R-:W-:Y:S01]  /*04d0*/  VIADD R23, R9.reuse, 0x5 ;  /* 0x0000000509177836 */ /* 0x041fe20000000000 */
[----:B-1----:R-:W-:Y:S01]  /*04e0*/  IADD3 R15, PT, PT, R9, 0x8, RZ ;  /* 0x00000008090f7810 */ /* 0x002fe20007ffe0ff */
[----:B--2---:R-:W-:Y:S08]  /*04f0*/  POPC R11, R11 ;  /* 0x0000000b000b7309 */ /* 0x004ff00000000000 */
[----:B---3--:R-:W0:Y:S02]  /*0500*/  POPC R19, R19 ;  /* 0x0000001300137309 */ /* 0x008e240000000000 */
[----:B0-----:R-:W-:Y:S01]  /*0510*/  IADD3 R11, PT, PT, R19, R11, R20 ;  /* 0x0000000b130b7210 */ /* 0x001fe20007ffe014 */
[--C-:B------:R-:W-:Y:S01]  /*0520*/  IMAD.WIDE.U32 R20, R21, 0x4, R12.reuse ;  /* 0x0000000415147825 */ /* 0x100fe200078e000c */
[----:B------:R0:W2:Y:S04]  /*0530*/  LDG.E R19, desc[UR6][R16.64] ;  /* 0x0000000610137981 */ /* 0x0000a8000c1e1900 */
[----:B------:R1:W3:Y:S01]  /*0540*/  LDG.E R24, desc[UR6][R20.64] ;  /* 0x0000000614187981 */ /* 0x0002e2000c1e1900 */
[----:B0-----:R-:W-:Y:S01]  /*0550*/  IMAD.WIDE.U32 R16, R23, 0x4, R12 ;  /* 0x0000000417107825 */ /* 0x001fe200078e000c */
[----:B-1----:R-:W-:-:S03]  /*0560*/  IADD3 R21, PT, PT, R9, 0x6, RZ ;  /* 0x0000000609157810 */ /* 0x002fc60007ffe0ff */
[----:B------:R-:W-:Y:S02]  /*0570*/  VIADD R23, R9, 0x7 ;  /* 0x0000000709177836 */ /* 0x000fe40000000000 */
[----:B------:R-:W3:Y:S01]  /*0580*/  LDG.E R16, desc[UR6][R16.64] ;  /* 0x0000000610107981 */ /* 0x000ee2000c1e1900 */
[----:B------:R-:W-:-:S04]  /*0590*/  IMAD.WIDE.U32 R20, R21, 0x4, R12 ;  /* 0x0000000415147825 */ /* 0x000fc800078e000c */
[--C-:B------:R-:W-:Y:S02]  /*05a0*/  IMAD.WIDE.U32 R22, R23, 0x4, R12.reuse ;  /* 0x0000000417167825 */ /* 0x100fe400078e000c */
[----:B------:R-:W3:Y:S02]  /*05b0*/  LDG.E R20, desc[UR6][R20.64] ;  /* 0x0000000614147981 */ /* 0x000ee4000c1e1900 */
[----:B------:R-:W-:Y:S02]  /*05c0*/  IMAD.WIDE.U32 R12, R15, 0x4, R12 ;  /* 0x000000040f0c7825 */ /* 0x000fe400078e000c */
[----:B------:R-:W3:Y:S04]  /*05d0*/  LDG.E R22, desc[UR6][R22.64] ;  /* 0x0000000616167981 */ /* 0x000ee8000c1e1900 */
[----:B------:R0:W3:Y:S01]  /*05e0*/  LDG.E R12, desc[UR6][R12.64] ;  /* 0x000000060c0c7981 */ /* 0x0000e2000c1e1900 */
[----:B-----5:R-:W-:Y:S08]  /*05f0*/  POPC R10, R10 ;  /* 0x0000000a000a7309 */ /* 0x020ff00000000000 */
[----:B----4-:R-:W1:Y:S08]  /*0600*/  POPC R18, R18 ;  /* 0x0000001200127309 */ /* 0x010e700000000000 */
[----:B------:R-:W-:Y:S08]  /*0610*/  POPC R29, R29 ;  /* 0x0000001d001d7309 */ /* 0x000ff00000000000 */
[----:B------:R-:W4:Y:S01]  /*0620*/  POPC R28, R28 ;  /* 0x0000001c001c7309 */ /* 0x000f220000000000 */
[----:B-1----:R-:W-:-:S07]  /*0630*/  IADD3 R10, PT, PT, R18, R10, R11 ;  /* 0x0000000a120a7210 */ /* 0x002fce0007ffe00b */
[----:B------:R-:W-:Y:S08]  /*0640*/  POPC R27, R27 ;  /* 0x0000001b001b7309 */ /* 0x000ff00000000000 */
[----:B------:R-:W1:Y:S01]  /*0650*/  POPC R26, R26 ;  /* 0x0000001a001a7309 */ /* 0x000e620000000000 */
[----:B----4-:R-:W-:-:S07]  /*0660*/  IADD3 R10, PT, PT, R28, R29, R10 ;  /* 0x0000001d1c0a7210 */ /* 0x010fce0007ffe00a */
[----:B------:R-:W-:Y:S01]  /*0670*/  POPC R25, R25 ;  /* 0x0000001900197309 */ /* 0x000fe20000000000 */
[----:B------:R-:W-:-:S07]  /*0680*/  VIADD R8, R8, 0x10 ;  /* 0x0000001008087836 */ /* 0x000fce0000000000 */
[----:B------:R-:W-:Y:S01]  /*0690*/  POPC R14, R14 ;  /* 0x0000000e000e7309 */ /* 0x000fe20000000000 */
[----:B-1----:R-:W-:Y:S02]  /*06a0*/  IADD3 R10, PT, PT, R26, R27, R10 ;  /* 0x0000001b1a0a7210 */ /* 0x002fe40007ffe00a */
[----:B------:R-:W-:Y:S02]  /*06b0*/  ISETP.NE.AND P3, PT, R8, RZ, PT ;  /* 0x000000ff0800720c */ /* 0x000fe40003f65270 */
[----:B------:R-:W-:-:S03]  /*06c0*/  IADD3 R9, PT, PT, R9, 0x10, RZ ;  /* 0x0000001009097810 */ /* 0x000fc60007ffe0ff */
[----:B--2---:R-:W-:Y:S08]  /*06d0*/  POPC R19, R19 ;  /* 0x0000001300137309 */ /* 0x004ff00000000000 */
[----:B---3--:R-:W1:Y:S08]  /*06e0*/  POPC R24, R24 ;  /* 0x0000001800187309 */ /* 0x008e700000000000 */
[----:B------:R-:W-:Y:S08]  /*06f0*/  POPC R16, R16 ;  /* 0x0000001000107309 */ /* 0x000ff00000000000 */
[----:B0-----:R-:W0:Y:S01]  /*0700*/  POPC R13, R20 ;  /* 0x00000014000d7309 */ /* 0x001e220000000000 */
[----:B-1----:R-:W-:-:S07]  /*0710*/  IADD3 R10, PT, PT, R24, R25, R10 ;  /* 0x00000019180a7210 */ /* 0x002fce0007ffe00a */
[----:B------:R-:W-:Y:S01]  /*0720*/  POPC R11, R22 ;  /* 0x00000016000b7309 */ /* 0x000fe20000000000 */
[----:B------:R-:W-:-:S07]  /*0730*/  IADD3 R10, PT, PT, R14, R19, R10 ;  /* 0x000000130e0a7210 */ /* 0x000fce0007ffe00a */
[----:B------:R-:W1:Y:S01]  /*0740*/  POPC R12, R12 ;  /* 0x0000000c000c7309 */ /* 0x000e620000000000 */
[----:B0-----:R-:W-:-:S04]  /*0750*/  IADD3 R10, PT, PT, R13, R16, R10 ;  /* 0x000000100d0a7210 */ /* 0x001fc80007ffe00a */
[----:B-1----:R-:W-:Y:S01]  /*0760*/  IADD3 R20, PT, PT, R12, R11, R10 ;  /* 0x0000000b0c147210 */ /* 0x002fe20007ffe00a */
[----:B------:R-:W-:Y:S06]  /*0770*/  @P3 BRA `(.L_x_7) ;  /* 0xfffffff800d03947 */ /* 0x000fec000383ffff */
[----:B------:R-:W-:-:S07]  /*0780*/  MOV R22, R2 ;  /* 0x0000000200167202 */ /* 0x000fce0000000f00 */
.L_x_6:
[----:B------:R-:W0:Y:S02]  /*0790*/  LDCU UR4, c[0x0][0x398] ;  /* 0x00007300ff0477ac */ /* 0x000e240008000800 */
[----:B0-----:R-:W-:-:S09]  /*07a0*/  ULOP3.LUT UP0, URZ, UR4, 0x1e0, URZ, 0xc0, !UPT ;  /* 0x000001e004ff7892 */ /* 0x001fd2000f80c0ff */
[----:B------:R-:W-:Y:S05]  /*07b0*/  BRA.U !UP0, `(.L_x_8) ;  /* 0x00000005084c7547 */ /* 0x000fea000b800000 */
[----:B------:R-:W-:Y:S01]  /*07c0*/  ULOP3.LUT UP0, URZ, UR4, 0xe0, URZ, 0xc0, !UPT ;  /* 0x000000e004ff7892 */ /* 0x000fe2000f80c0ff */
[----:B------:R-:W-:Y:S10]  /*07d0*/  @!P1 BRA `(.L_x_9) ;  /* 0x0000000000989947 */ /* 0x000ff40003800000 */
[----:B------:R-:W0:Y:S01]  /*07e0*/  LDC.64 R8, c[0x0][0x380] ;  /* 0x0000e000ff087b82 */ /* 0x000e220000000a00 */
[----:B------:R-:W-:-:S05]  /*07f0*/  IMAD.IADD R11, R7, 0x1, R22 ;  /* 0x00000001070b7824 */ /* 0x000fca00078e0216 */
[C---:B------:R-:W-:Y:S01]  /*0800*/  IADD3 R25, PT, PT, R11.reuse, 0x1, RZ ;  /* 0x000000010b197810 */ /* 0x040fe20007ffe0ff */
[C---:B------:R-:W-:Y:S01]  /*0810*/  VIADD R19, R11.reuse, 0x3 ;  /* 0x000000030b137836 */ /* 0x040fe20000000000 */
[C---:B------:R-:W-:Y:S02]  /*0820*/  IADD3 R17, PT, PT, R11.reuse, 0x2, RZ ;  /* 0x000000020b117810 */ /* 0x040fe40007ffe0ff */
[C---:B------:R-:W-:Y:S02]  /*0830*/  IADD3 R13, PT, PT, R11.reuse, 0x4, RZ ;  /* 0x000000040b0d7810 */ /* 0x040fe40007ffe0ff */
[C---:B------:R-:W-:Y:S01]  /*0840*/  IADD3 R23, PT, PT, R11.reuse, 0x5, RZ ;  /* 0x000000050b177810 */ /* 0x040fe20007ffe0ff */
[C---:B------:R-:W-:Y:S01]  /*0850*/  VIADD R27, R11.reuse, 0x6 ;  /* 0x000000060b1b7836 */ /* 0x040fe20000000000 */
[----:B------:R-:W-:Y:S01]  /*0860*/  IADD3 R29, PT, PT, R11, 0x7, RZ ;  /* 0x000000070b1d7810 */ /* 0x000fe20007ffe0ff */
[----:B0-----:R-:W-:-:S04]  /*0870*/  IMAD.WIDE.U32 R24, R25, 0x4, R8 ;  /* 0x0000000419187825 */ /* 0x001fc800078e0008 */
[--C-:B------:R-:W-:Y:S02]  /*0880*/  IMAD.WIDE.U32 R14, R11, 0x4, R8.reuse ;  /* 0x000000040b0e7825 */ /* 0x100fe400078e0008 */
[----:B------:R-:W2:Y:S02]  /*0890*/  LDG.E R24, desc[UR6][R24.64] ;  /* 0x0000000618187981 */ /* 0x000ea4000c1e1900 */
[--C-:B------:R-:W-:Y:S02]  /*08a0*/  IMAD.WIDE.U32 R16, R17, 0x4, R8.reuse ;  /* 0x0000000411107825 */ /* 0x100fe400078e0008 */
[----:B------:R0:W3:Y:S02]  /*08b0*/  LDG.E R21, desc[UR6][R14.64] ;  /* 0x000000060e157981 */ /* 0x0000e4000c1e1900 */
[--C-:B------:R-:W-:Y:S02]  /*08c0*/  IMAD.WIDE.U32 R18, R19, 0x4, R8.reuse ;  /* 0x0000000413127825 */ /* 0x100fe400078e0008 */
[----:B------:R-:W4:Y:S02]  /*08d0*/  LDG.E R16, desc[UR6][R16.64] ;  /* 0x0000000610107981 */ /* 0x000f24000c1e1900 */
[----:B------:R-:W-:-:S02]  /*08e0*/  IMAD.WIDE.U32 R10, R13, 0x4, R8 ;  /* 0x000000040d0a7825 */ /* 0x000fc400078e0008 */
[----:B------:R-:W5:Y:S02]  /*08f0*/  LDG.E R18, desc[UR6][R18.64] ;  /* 0x0000000612127981 */ /* 0x000f64000c1e1900 */
[--C-:B------:R-:W-:Y:S02]  /*0900*/  IMAD.WIDE.U32 R12, R23, 0x4, R8.reuse ;  /* 0x00000004170c7825 */ /* 0x100fe400078e0008 */
[----:B------:R-:W5:Y:S02]  /*0910*/  LDG.E R10, desc[UR6][R10.64] ;  /* 0x000000060a0a7981 */ /* 0x000f64000c1e1900 */
[--C-:B0-----:R-:W-:Y:S02]  /*0920*/  IMAD.WIDE.U32 R14, R27, 0x4, R8.reuse ;  /* 0x000000041b0e7825 */ /* 0x101fe400078e0008 */
[----:B------:R-:W5:Y:S02]  /*0930*/  LDG.E R12, desc[UR6][R12.64] ;  /* 0x000000060c0c7981 */ /* 0x000f64000c1e1900 */
[----:B------:R-:W-:-:S02]  /*0940*/  IMAD.WIDE.U32 R8, R29, 0x4, R8 ;  /* 0x000000041d087825 */ /* 0x000fc400078e0008 */
[----:B------:R-:W5:Y:S04]  /*0950*/  LDG.E R14, desc[UR6][R14.64] ;  /* 0x000000060e0e7981 */ /* 0x000f68000c1e1900 */
[----:B------:R-:W5:Y:S01]  /*0960*/  LDG.E R8, desc[UR6][R8.64] ;  /* 0x0000000608087981 */ /* 0x000f62000c1e1900 */
[----:B------:R-:W-:Y:S01]  /*0970*/  IADD3 R22, PT, PT, R22, 0x8, RZ ;  /* 0x0000000816167810 */ /* 0x000fe20007ffe0ff */
[----:B--2---:R-:W-:Y:S08]  /*0980*/  POPC R24, R24 ;  /* 0x0000001800187309 */ /* 0x004ff00000000000 */
[----:B---3--:R-:W0:Y:S08]  /*0990*/  POPC R21, R21 ;  /* 0x0000001500157309 */ /* 0x008e300000000000 */
[----:B----4-:R-:W-:Y:S08]  /*09a0*/  POPC R17, R16 ;  /* 0x0000001000117309 */ /* 0x010ff00000000000 */
[----:B-----5:R-:W1:Y:S01]  /*09b0*/  POPC R23, R18 ;  /* 0x0000001200177309 */ /* 0x020e620000000000 */
[----:B0-----:R-:W-:-:S07]  /*09c0*/  IADD3 R20, PT, PT, R24, R21, R20 ;  /* 0x0000001518147210 */ /* 0x001fce0007ffe014 */
[----:B------:R-:W-:Y:S08]  /*09d0*/  POPC R26, R10 ;  /* 0x0000000a001a7309 */ /* 0x000ff00000000000 */
[----:B------:R-:W0:Y:S01]  /*09e0*/  POPC R19, R12 ;  /* 0x0000000c00137309 */ /* 0x000e220000000000 */
[----:B-1----:R-:W-:-:S07]  /*09f0*/  IADD3 R17, PT, PT, R23, R17, R20 ;  /* 0x0000001117117210 */ /* 0x002fce0007ffe014 */
[----:B------:R-:W-:Y:S08]  /*0a00*/  POPC R28, R14 ;  /* 0x0000000e001c7309 */ /* 0x000ff00000000000 */
[----:B------:R-:W1:Y:S01]  /*0a10*/  POPC R11, R8 ;  /* 0x00000008000b7309 */ /* 0x000e620000000000 */
[----:B0-----:R-:W-:-:S04]  /*0a20*/  IADD3 R17, PT, PT, R19, R26, R17 ;  /* 0x0000001a13117210 */ /* 0x001fc80007ffe011 */
[----:B-1----:R-:W-:-:S07]  /*0a30*/  IADD3 R20, PT, PT, R11, R28, R17 ;  /* 0x0000001c0b147210 */ /* 0x002fce0007ffe011 */
.L_x_9:
[----:B------:R-:W-:Y:S05]  /*0a40*/  BRA.U !UP0, `(.L_x_8) ;  /* 0x0000000108a87547 */ /* 0x000fea000b800000 */
[----:B------:R-:W-:Y:S01]  /*0a50*/  ISETP.NE.AND P3, PT, R4, RZ, PT ;  /* 0x000000ff0400720c */ /* 0x000fe20003f65270 */
[----:B------:R-:W-:-:S12]  /*0a60*/  @!P0 BRA `(.L_x_10) ;  /* 0x0000000000508947 */ /* 0x000fd80003800000 */
[----:B------:R-:W0:Y:S01]  /*0a70*/  LDC.64 R10, c[0x0][0x380] ;  /* 0x0000e000ff0a7b82 */ /* 0x000e220000000a00 */
[----:B------:R-:W-:-:S04]  /*0a80*/  IMAD.IADD R9, R7, 0x1, R22 ;  /* 0x0000000107097824 */ /* 0x000fc800078e0216 */
[C---:B------:R-:W-:Y:S01]  /*0a90*/  VIADD R19, R9.reuse, 0x3 ;  /* 0x0000000309137836 */ /* 0x040fe20000000000 */
[C---:B------:R-:W-:Y:S02]  /*0aa0*/  IADD3 R13, PT, PT, R9.reuse, 0x1, RZ ;  /* 0x00000001090d7810 */ /* 0x040fe40007ffe0ff */
[C---:B------:R-:W-:Y:S01]  /*0ab0*/  IADD3 R17, PT, PT, R9.reuse, 0x2, RZ ;  /* 0x0000000209117810 */ /* 0x040fe20007ffe0ff */
[----:B0-----:R-:W-:-:S04]  /*0ac0*/  IMAD.WIDE.U32 R14, R9, 0x4, R10 ;  /* 0x00000004090e7825 */ /* 0x001fc800078e000a */
[--C-:B------:R-:W-:Y:S02]  /*0ad0*/  IMAD.WIDE.U32 R8, R13, 0x4, R10.reuse ;  /* 0x000000040d087825 */ /* 0x100fe400078e000a */
[----:B------:R-:W2:Y:S02]  /*0ae0*/  LDG.E R14, desc[UR6][R14.64] ;  /* 0x000000060e0e7981 */ /* 0x000ea4000c1e1900 */
[--C-:B------:R-:W-:Y:S02]  /*0af0*/  IMAD.WIDE.U32 R12, R17, 0x4, R10.reuse ;  /* 0x00000004110c7825 */ /* 0x100fe400078e000a */
[----:B------:R-:W3:Y:S02]  /*0b00*/  LDG.E R8, desc[UR6][R8.64] ;  /* 0x0000000608087981 */ /* 0x000ee4000c1e1900 */
[----:B------:R-:W-:Y:S02]  /*0b10*/  IMAD.WIDE.U32 R10, R19, 0x4, R10 ;  /* 0x00000004130a7825 */ /* 0x000fe400078e000a */
[----:B------:R-:W4:Y:S04]  /*0b20*/  LDG.E R12, desc[UR6][R12.64] ;  /* 0x000000060c0c7981 */ /* 0x000f28000c1e1900 */
[----:B------:R-:W5:Y:S01]  /*0b30*/  LDG.E R10, desc[UR6][R10.64] ;  /* 0x000000060a0a7981 */ /* 0x000f62000c1e1900 */
[----:B------:R-:W-:Y:S01]  /*0b40*/  IADD3 R22, PT, PT, R22, 0x4, RZ ;  /* 0x0000000416167810 */ /* 0x000fe20007ffe0ff */
[----:B--2---:R-:W-:Y:S08]  /*0b50*/  POPC R17, R14 ;  /* 0x0000000e00117309 */ /* 0x004ff00000000000 */
[----:B---3--:R-:W0:Y:S08]  /*0b60*/  POPC R16, R8 ;  /* 0x0000000800107309 */ /* 0x008e300000000000 */
[----:B----4-:R-:W-:Y:S08]  /*0b70*/  POPC R19, R12 ;  /* 0x0000000c00137309 */ /* 0x010ff00000000000 */
[----:B-----5:R-:W1:Y:S01]  /*0b80*/  POPC R18, R10 ;  /* 0x0000000a00127309 */ /* 0x020e620000000000 */
[----:B0-----:R-:W-:-:S04]  /*0b90*/  IADD3 R16, PT, PT, R16, R17, R20 ;  /* 0x0000001110107210 */ /* 0x001fc80007ffe014 */
[----:B-1----:R-:W-:-:S07]  /*0ba0*/  IADD3 R20, PT, PT, R18, R19, R16 ;  /* 0x0000001312147210 */ /* 0x002fce0007ffe010 */
.L_x_10:
[----:B------:R-:W-:Y:S05]  /*0bb0*/  @!P3 BRA `(.L_x_8) ;  /* 0x00000000004cb947 */ /* 0x000fea0003800000 */
[----:B------:R-:W0:Y:S01]  /*0bc0*/  LDC.64 R8, c[0x0][0x380] ;  /* 0x0000e000ff087b82 */ /* 0x000e220000000a00 */
[----:B------:R-:W-:-:S05]  /*0bd0*/  IADD3 R13, PT, PT, R7, R22, RZ ;  /* 0x00000016070d7210 */ /* 0x000fca0007ffe0ff */
[----:B0-----:R-:W-:-:S06]  /*0be0*/  IMAD.WIDE.U32 R10, R13, 0x4, R8 ;  /* 0x000000040d0a7825 */ /* 0x001fcc00078e0008 */
[----:B------:R-:W2:Y:S01]  /*0bf0*/  LDG.E R10, desc[UR6][R10.64] ;  /* 0x000000060a0a7981 */ /* 0x000ea2000c1e1900 */
[----:B------:R-:W-:Y:S01]  /*0c00*/  ISETP.NE.AND P3, PT, R4, 0x1, PT ;  /* 0x000000010400780c */ /* 0x000fe20003f65270 */
[----:B--2---:R-:W0:Y:S02]  /*0c10*/  POPC R7, R10 ;  /* 0x0000000a00077309 */ /* 0x004e240000000000 */
[----:B0-----:R-:W-:-:S10]  /*0c20*/  IMAD.IADD R20, R20, 0x1, R7 ;  /* 0x0000000114147824 */ /* 0x001fd400078e0207 */
[----:B------:R-:W-:Y:S05]  /*0c30*/  @!P3 BRA `(.L_x_8) ;  /* 0x00000000002cb947 */ /* 0x000fea0003800000 */
[----:B------:R-:W-:Y:S02]  /*0c40*/  ISETP.NE.AND P3, PT, R4, 0x2, PT ;  /* 0x000000020400780c */ /* 0x000fe40003f65270 */
[----:B------:R-:W-:-:S05]  /*0c50*/  IADD3 R11, PT, PT, R13, 0x1, RZ ;  /* 0x000000010d0b7810 */ /* 0x000fca0007ffe0ff */
[----:B------:R-:W-:-:S06]  /*0c60*/  IMAD.WIDE.U32 R10, R11, 0x4, R8 ;  /* 0x000000040b0a7825 */ /* 0x000fcc00078e0008 */
[----:B------:R-:W-:Y:S01]  /*0c70*/  @P3 IADD3 R7, PT, PT, R13, 0x2, RZ ;  /* 0x000000020d073810 */ /* 0x000fe20007ffe0ff */
[----:B------:R-:W2:Y:S04]  /*0c80*/  LDG.E R10, desc[UR6][R10.64] ;  /* 0x000000060a0a7981 */ /* 0x000ea8000c1e1900 */
[----:B------:R-:W-:-:S06]  /*0c90*/  @P3 IMAD.WIDE.U32 R8, R7, 0x4, R8 ;  /* 0x0000000407083825 */ /* 0x000fcc00078e0008 */
[----:B------:R-:W3:Y:S01]  /*0ca0*/  @P3 LDG.E R8, desc[UR6][R8.64] ;  /* 0x0000000608083981 */ /* 0x000ee2000c1e1900 */
[----:B--2---:R-:W0:Y:S08]  /*0cb0*/  POPC R7, R10 ;  /* 0x0000000a00077309 */ /* 0x004e300000000000 */
[----:B---3--:R-:W1:Y:S01]  /*0cc0*/  @P3 POPC R13, R8 ;  /* 0x00000008000d3309 */ /* 0x008e620000000000 */
[----:B0-----:R-:W-:-:S05]  /*0cd0*/  IMAD.IADD R20, R20, 0x1, R7 ;  /* 0x0000000114147824 */ /* 0x001fca00078e0207 */
[----:B-1----:R-:W-:-:S07]  /*0ce0*/  @P3 IADD3 R20, PT, PT, R20, R13, RZ ;  /* 0x0000000d14143210 */ /* 0x002fce0007ffe0ff */
.L_x_8:
[----:B------:R-:W0:Y:S01]  /*0cf0*/  LDC.64 R8, c[0x0][0x388] ;  /* 0x0000e200ff087b82 */ /* 0x000e220000000a00 */
[----:B------:R-:W1:Y:S07]  /*0d00*/  LDCU UR4, c[0x0][0x39c] ;  /* 0x00007380ff0477ac */ /* 0x000e6e0008000800 */
[----:B------:R-:W2:Y:S01]  /*0d10*/  LDC.64 R10, c[0x0][0x390] ;  /* 0x0000e400ff0a7b82 */ /* 0x000ea20000000a00 */
[----:B0-----:R-:W-:-:S05]  /*0d20*/  IMAD.WIDE.U32 R8, R0, 0x4, R8 ;  /* 0x0000000400087825 */ /* 0x001fca00078e0008 */
[----:B------:R-:W-:Y:S01]  /*0d30*/  STG.E desc[UR6][R8.64], R20 ;  /* 0x0000001408007986 */ /* 0x000fe2000c101906 */
[----:B--2---:R-:W-:-:S05]  /*0d40*/  IMAD.WIDE.U32 R10, R0, 0x8, R10 ;  /* 0x00000008000a7825 */ /* 0x004fca00078e000a */
[----:B------:R-:W-:Y:S04]  /*0d50*/  STG.E desc[UR6][R10.64+0x4], R20 ;  /* 0x000004140a007986 */ /* 0x000fe8000c101906 */
[----:B------:R0:W-:Y:S02]  /*0d60*/  STG.E desc[UR6][R10.64], R0 ;  /* 0x000000000a007986 */ /* 0x0001e4000c101906 */
[----:B0-----:R-:W-:-:S04]  /*0d70*/  IADD3 R0, PT, PT, R3, R0, RZ ;  /* 0x0000000003007210 */ /* 0x001fc80007ffe0ff */
[----:B-1----:R-:W-:-:S13]  /*0d80*/  ISETP.GE.U32.AND P3, PT, R0, UR4, PT ;  /* 0x0000000400007c0c */ /* 0x002fda000bf66070 */
[----:B------:R-:W-:Y:S05]  /*0d90*/  @!P3 BRA `(.L_x_11) ;  /* 0xfffffff4002cb947 */ /* 0x000fea000383ffff */
[----:B------:R-:W-:Y:S05]  /*0da0*/  EXIT ;  /* 0x000000000000794d */ /* 0x000fea0003800000 */
.L_x_12:
        /* <DEDUP_REMOVED lines=13> */
.L_x_23:


//--------------------- .text._Z28kernel_4pass_popc_monolithicPhPjP6iovRowjj --------------------------
	.section	.text._Z28kernel_4pass_popc_monolithicPhPjP6iovRowjj,"ax",@progbits
	.align	128
        .global         _Z28kernel_4pass_popc_monolithicPhPjP6iovRowjj
        .type           _Z28kernel_4pass_popc_monolithicPhPjP6iovRowjj,@function
        .size           _Z28kernel_4pass_popc_monolithicPhPjP6iovRowjj,(.L_x_24 - _Z28kernel_4pass_popc_monolithicPhPjP6iovRowjj)
        .other          _Z28kernel_4pass_popc_monolithicPhPjP6iovRowjj,@"STO_CUDA_ENTRY STV_DEFAULT"
_Z28kernel_4pass_popc_monolithicPhPjP6iovRowjj:
.text._Z28kernel_4pass_popc_monolithicPhPjP6iovRowjj:
        /* <DEDUP_REMOVED lines=8> */
[----:B------:R-:W0:Y:S01]  /*0080*/  LDCU UR5, c[0x0][0x398] ;  /* 0x00007300ff0577ac */ /* 0x000e220008000800 */
[----:B------:R-:W-:Y:S01]  /*0090*/  HFMA2 R19, -RZ, RZ, 0, 0 ;  /* 0x00000000ff137431 */ /* 0x000fe200000001ff */
[----:B------:R-:W1:Y:S01]  /*00a0*/  LDCU.64 UR8, c[0x0][0x358] ;  /* 0x00006b00ff0877ac */ /* 0x000e620008000a00 */
[----:B0-----:R-:W-:-:S09]  /*00b0*/  UISETP.GE.U32.AND UP0, UPT, UR5, 0x20, UPT ;  /* 0x000000200500788c */ /* 0x001fd2000bf06070 */
[----:B-1----:R-:W-:Y:S05]  /*00c0*/  BRA.U !UP0, `(.L_x_13) ;  /* 0x0000000908a47547 */ /* 0x002fea000b800000 */
[----:B------:R-:W-:Y:S01]  /*00d0*/  USHF.R.U32.HI UR5, URZ, 0x5, UR5 ;  /* 0x00000005ff057899 */ /* 0x000fe20008011605 */
[----:B------:R-:W-:-:S03]  /*00e0*/  MOV R19, RZ ;  /* 0x000000ff00137202 */ /* 0x000fc60000000f00 */
[----:B------:R-:W-:Y:S02]  /*00f0*/  UIADD3 UR4, UPT, UPT, UR5, -0x1, URZ ;  /* 0xffffffff05047890 */ /* 0x000fe4000fffe0ff */
[----:B------:R-:W-:Y:S02]  /*0100*/  ULOP3.LUT UR6, UR5, 0xf, URZ, 0xc0, !UPT ;  /* 0x0000000f05067892 */ /* 0x000fe4000f8ec0ff */
[----:B------:R-:W-:Y:S01]  /*0110*/  IMAD R16, R0, UR5, RZ ;  /* 0x0000000500107c24 */ /* 0x000fe2000f8e02ff */
[----:B------:R-:W-:Y:S02]  /*0120*/  UISETP.GE.U32.AND UP1, UPT, UR4, 0xf, UPT ;  /* 0x0000000f0400788c */ /* 0x000fe4000bf26070 */
[----:B------:R-:W-:Y:S01]  /*0130*/  UISETP.NE.AND UP0, UPT, UR6, URZ, UPT ;  /* 0x000000ff0600728c */ /* 0x000fe2000bf05270 */
[----:B------:R-:W-:-:S06]  /*0140*/  UMOV UR4, URZ ;  /* 0x000000ff00047c82 */ /* 0x000fcc0008000000 */
[----:B------:R-:W-:Y:S05]  /*0150*/  BRA.U !UP1, `(.L_x_14) ;  /* 0x0000000509407547 */ /* 0x000fea000b800000 */
[----:B------:R-:W-:Y:S01]  /*0160*/  ULOP3.LUT UR4, UR5, 0x7fffff0, URZ, 0xc0, !UPT ;  /* 0x07fffff005047892 */ /* 0x000fe2000f8ec0ff */
[----:B------:R-:W-:Y:S01]  /*0170*/  IADD3 R17, PT, PT, R16, 0x7, RZ ;  /* 0x0000000710117810 */ /* 0x000fe20007ffe0ff */
[----:B------:R-:W-:Y:S02]  /*0180*/  IMAD.MOV.U32 R19, RZ, RZ, RZ ;  /* 0x000000ffff137224 */ /* 0x000fe400078e00ff */
[----:B------:R-:W-:-:S12]  /*0190*/  UIADD3 UR7, UPT, UPT, -UR4, URZ, URZ ;  /* 0x000000ff04077290 */ /* 0x000fd8000fffe1ff */
.L_x_15:
[----:B------:R-:W0:Y:S01]  /*01a0*/  LDC.64 R2, c[0x0][0x380] ;  /* 0x0000e000ff027b82 */ /* 0x000e220000000a00 */
[C---:B------:R-:W-:Y:S01]  /*01b0*/  IADD3 R27, PT, PT, R17.reuse, -0x6, RZ ;  /* 0xfffffffa111b7810 */ /* 0x040fe20007ffe0ff */
[C---:B------:R-:W-:Y:S01]  /*01c0*/  VIADD R29, R17.reuse, 0xfffffffc ;  /* 0xfffffffc111d7836 */ /* 0x040fe20000000000 */
[C---:B------:R-:W-:Y:S02]  /*01d0*/  IADD3 R9, PT, PT, R17.reuse, -0x7, RZ ;  /* 0xfffffff911097810 */ /* 0x040fe40007ffe0ff */
[C---:B------:R-:W-:Y:S02]  /*01e0*/  IADD3 R13, PT, PT, R17.reuse, -0x5, RZ ;  /* 0xfffffffb110d7810 */ /* 0x040fe40007ffe0ff */
[C---:B------:R-:W-:Y:S02]  /*01f0*/  IADD3 R5, PT, PT, R17.reuse, -0x3, RZ ;  /* 0xfffffffd11057810 */ /* 0x040fe40007ffe0ff */
[C---:B------:R-:W-:Y:S02]  /*0200*/  IADD3 R7, PT, PT, R17.reuse, -0x2, RZ ;  /* 0xfffffffe11077810 */ /* 0x040fe40007ffe0ff */
[C---:B------:R-:W-:Y:S01]  /*0210*/  IADD3 R11, PT, PT, R17.reuse, -0x1, RZ ;  /* 0xffffffff110b7810 */ /* 0x040fe20007ffe0ff */
[----:B------:R-:W-:-:S02]  /*0220*/  VIADD R15, R17, 0x1 ;  /* 0x00000001110f7836 */ /* 0x000fc40000000000 */
[----:B0-----:R-:W-:-:S04]  /*0230*/  IMAD.WIDE.U32 R26, R27, 0x4, R2 ;  /* 0x000000041b1a7825 */ /* 0x001fc800078e0002 */
[--C-:B------:R-:W-:Y:S02]  /*0240*/  IMAD.WIDE.U32 R8, R9, 0x4, R2.reuse ;  /* 0x0000000409087825 */ /* 0x100fe400078e0002 */
[----:B------:R-:W2:Y:S02]  /*0250*/  LDG.E R26, desc[UR8][R26.64] ;  /* 0x000000081a1a7981 */ /* 0x000ea4000c1e1900 */
[--C-:B------:R-:W-:Y:S02]  /*0260*/  IMAD.WIDE.U32 R12, R13, 0x4, R2.reuse ;  /* 0x000000040d0c7825 */ /* 0x100fe400078e0002 */
[----:B------:R-:W3:Y:S02]  /*0270*/  LDG.E R18, desc[UR8][R8.64] ;  /* 0x0000000808127981 */ /* 0x000ee4000c1e1900 */
[--C-:B------:R-:W-:Y:S02]  /*0280*/  IMAD.WIDE.U32 R28, R29, 0x4, R2.reuse ;  /* 0x000000041d1c7825 */ /* 0x100fe400078e0002 */
[----:B------:R0:W4:Y:S02]  /*0290*/  LDG.E R25, desc[UR8][R12.64] ;  /* 0x000000080c197981 */ /* 0x000124000c1e1900 */
[----:B------:R-:W-:-:S02]  /*02a0*/  IMAD.WIDE.U32 R4, R5, 0x4, R2 ;  /* 0x0000000405047825 */ /* 0x000fc400078e0002 */
[----:B------:R1:W5:Y:S02]  /*02b0*/  LDG.E R24, desc[UR8][R28.64] ;  /* 0x000000081c187981 */ /* 0x000364000c1e1900 */
[--C-:B------:R-:W-:Y:S02]  /*02c0*/  IMAD.WIDE.U32 R6, R7, 0x4, R2.reuse ;  /* 0x0000000407067825 */ /* 0x100fe400078e0002 */
[----:B------:R-:W5:Y:S01]  /*02d0*/  LDG.E R23, desc[UR8][R4.64] ;  /* 0x0000000804177981 */ /* 0x000f62000c1e1900 */
[----:B0-----:R-:W-:Y:S01]  /*02e0*/  IADD3 R13, PT, PT, R17, 0x2, RZ ;  /* 0x00000002110d7810 */ /* 0x001fe20007ffe0ff */
[--C-:B------:R-:W-:Y:S02]  /*02f0*/  IMAD.WIDE.U32 R8, R11, 0x4, R2.reuse ;  /* 0x000000040b087825 */ /* 0x100fe400078e0002 */
[----:B------:R-:W5:Y:S02]  /*0300*/  LDG.E R22, desc[UR8][R6.64] ;  /* 0x0000000806167981 */ /* 0x000f64000c1e1900 */
[C-C-:B------:R-:W-:Y:S01]  /*0310*/  IMAD.WIDE.U32 R10, R17.reuse, 0x4, R2.reuse ;  /* 0x00000004110a7825 */ /* 0x140fe200078e0002 */
[C---:B-1----:R-:W-:Y:S01]  /*0320*/  IADD3 R29, PT, PT, R17.reuse, 0x3, RZ ;  /* 0x00000003111d7810 */ /* 0x042fe20007ffe0ff */
[----:B------:R0:W5:Y:S01]  /*0330*/  LDG.E R21, desc[UR8][R8.64] ;  /* 0x0000000808157981 */ /* 0x000162000c1e1900 */
[----:B------:R-:W-:Y:S01]  /*0340*/  IADD3 R28, PT, PT, R17, 0x4, RZ ;  /* 0x00000004111c7810 */ /* 0x000fe20007ffe0ff */
[----:B------:R-:W-:-:S02]  /*0350*/  IMAD.WIDE.U32 R14, R15, 0x4, R2 ;  /* 0x000000040f0e7825 */ /* 0x000fc400078e0002 */
[----:B------:R1:W5:Y:S02]  /*0360*/  LDG.E R20, desc[UR8][R10.64] ;  /* 0x000000080a147981 */ /* 0x000364000c1e1900 */
[--C-:B------:R-:W-:Y:S02]  /*0370*/  IMAD.WIDE.U32 R12, R13, 0x4, R2.reuse ;  /* 0x000000040d0c7825 */ /* 0x100fe400078e0002 */
[----:B------:R1:W5:Y:S02]  /*0380*/  LDG.E R27, desc[UR8][R14.64] ;  /* 0x000000080e1b7981 */ /* 0x000364000c1e1900 */
[----:B0-----:R-:W-:Y:S02]  /*0390*/  VIADD R9, R17, 0x5 ;  /* 0x0000000511097836 */ /* 0x001fe40000000000 */
[----:B------:R-:W-:Y:S01]  /*03a0*/  IMAD.WIDE.U32 R4, R29, 0x4, R2 ;  /* 0x000000041d047825 */ /* 0x000fe200078e0002 */
[----:B------:R-:W5:Y:S01]  /*03b0*/  LDG.E R12, desc[UR8][R12.64] ;  /* 0x000000080c0c7981 */ /* 0x000f62000c1e1900 */
[----:B-1----:R-:W-:-:S02]  /*03c0*/  IADD3 R11, PT, PT, R17, 0x6, RZ ;  /* 0x00000006110b7810 */ /* 0x002fc40007ffe0ff */
[--C-:B------:R-:W-:Y:S01]  /*03d0*/  IMAD.WIDE.U32 R6, R28, 0x4, R2.reuse ;  /* 0x000000041c067825 */ /* 0x100fe200078e0002 */
[C---:B------:R-:W-:Y:S01]  /*03e0*/  IADD3 R29, PT, PT, R17.reuse, 0x8, RZ ;  /* 0x00000008111d7810 */ /* 0x040fe20007ffe0ff */
[----:B------:R-:W5:Y:S01]  /*03f0*/  LDG.E R4, desc[UR8][R4.64] ;  /* 0x0000000804047981 */ /* 0x000f62000c1e1900 */
[----:B------:R-:W-:Y:S01]  /*0400*/  IADD3 R15, PT, PT, R17, 0x7, RZ ;  /* 0x00000007110f7810 */ /* 0x000fe20007ffe0ff */
[--C-:B------:R-:W-:Y:S02]  /*0410*/  IMAD.WIDE.U32 R8, R9, 0x4, R2.reuse ;  /* 0x0000000409087825 */ /* 0x100fe400078e0002 */
[----:B------:R-:W5:Y:S02]  /*0420*/  LDG.E R6, desc[UR8][R6.64] ;  /* 0x0000000806067981 */ /* 0x000f64000c1e1900 */
[--C-:B------:R-:W-:Y:S02]  /*0430*/  IMAD.WIDE.U32 R10, R11, 0x4, R2.reuse ;  /* 0x000000040b0a7825 */ /* 0x100fe400078e0002 */
[----:B------:R-:W5:Y:S02]  /*0440*/  LDG.E R8, desc[UR8][R8.64] ;  /* 0x0000000808087981 */ /* 0x000f64000c1e1900 */
[----:B------:R-:W-:-:S02]  /*0450*/  IMAD.WIDE.U32 R14, R15, 0x4, R2 ;  /* 0x000000040f0e7825 */ /* 0x000fc400078e0002 */
[----:B------:R-:W5:Y:S02]  /*0460*/  LDG.E R10, desc[UR8][R10.64] ;  /* 0x000000080a0a7981 */ /* 0x000f64000c1e1900 */
[----:B------:R-:W-:Y:S02]  /*0470*/  IMAD.WIDE.U32 R2, R29, 0x4, R2 ;  /* 0x000000041d027825 */ /* 0x000fe400078e0002 */
[----:B------:R-:W5:Y:S04]  /*0480*/  LDG.E R14, desc[UR8][R14.64] ;  /* 0x000000080e0e7981 */ /* 0x000f68000c1e1900 */
[----:B------:R0:W5:Y:S01]  /*0490*/  LDG.E R2, desc[UR8][R2.64] ;  /* 0x0000000802027981 */ /* 0x000162000c1e1900 */
[----:B------:R-:W-:-:S04]  /*04a0*/  UIADD3 UR7, UPT, UPT, UR7, 0x10, URZ ;  /* 0x0000001007077890 */ /* 0x000fc8000fffe0ff */
[----:B------:R-:W-:Y:S01]  /*04b0*/  UISETP.NE.AND UP1, UPT, UR7, URZ, UPT ;  /* 0x000000ff0700728c */ /* 0x000fe2000bf25270 */
[----:B------:R-:W-:Y:S01]  /*04c0*/  VIADD R17, R17, 0x10 ;  /* 0x0000001011117836 */ /* 0x000fe20000000000 */
[----:B--2---:R-:W-:Y:S08]  /*04d0*/  POPC R26, R26 ;  /* 0x0000001a001a7309 */ /* 0x004ff00000000000 */
[----:B---3--:R-:W1:Y:S08]  /*04e0*/  POPC R18, R18 ;  /* 0x0000001200127309 */ /* 0x008e700000000000 */
[----:B----4-:R-:W-:Y:S08]  /*04f0*/  POPC R25, R25 ;  /* 0x0000001900197309 */ /* 0x010ff00000000000 */
[----:B-----5:R-:W2:Y:S01]  /*0500*/  POPC R24, R24 ;  /* 0x0000001800187309 */ /* 0x020ea20000000000 */
[----:B-1----:R-:W-:-:S07]  /*0510*/  IADD3 R18, PT, PT, R26, R18, R19 ;  /* 0x000000121a127210 */ /* 0x002fce0007ffe013 */
[----:B------:R-:W-:Y:S08]  /*0520*/  POPC R23, R23 ;  /* 0x0000001700177309 */ /* 0x000ff00000000000 */
[----:B------:R-:W1:Y:S01]  /*0530*/  POPC R22, R22 ;  /* 0x0000001600167309 */ /* 0x000e620000000000 */
[----:B--2---:R-:W-:-:S07]  /*0540*/  IADD3 R18, PT, PT, R24, R25, R18 ;  /* 0x0000001918127210 */ /* 0x004fce0007ffe012 */
[----:B------:R-:W-:Y:S08]  /*0550*/  POPC R21, R21 ;  /* 0x0000001500157309 */ /* 0x000ff00000000000 */
[----:B------:R-:W2:Y:S01]  /*0560*/  POPC R20, R20 ;  /* 0x0000001400147309 */ /* 0x000ea20000000000 */
[----:B-1----:R-:W-:-:S07]  /*0570*/  IADD3 R18, PT, PT, R22, R23, R18 ;  /* 0x0000001716127210 */ /* 0x002fce0007ffe012 */
[----:B------:R-:W-:Y:S08]  /*0580*/  POPC R27, R27 ;  /* 0x0000001b001b7309 */ /* 0x000ff00000000000 */
[----:B------:R-:W1:Y:S01]  /*0590*/  POPC R12, R12 ;  /* 0x0000000c000c7309 */ /* 0x000e620000000000 */
[----:B--2---:R-:W-:-:S07]  /*05a0*/  IADD3 R18, PT, PT, R20, R21, R18 ;  /* 0x0000001514127210 */ /* 0x004fce0007ffe012 */
[----:B------:R-:W-:Y:S08]  /*05b0*/  POPC R4, R4 ;  /* 0x0000000400047309 */ /* 0x000ff00000000000 */
[----:B------:R-:W2:Y:S01]  /*05c0*/  POPC R6, R6 ;  /* 0x0000000600067309 */ /* 0x000ea20000000000 */
[----:B-1----:R-:W-:-:S07]  /*05d0*/  IADD3 R27, PT, PT, R12, R27, R18 ;  /* 0x0000001b0c1b7210 */ /* 0x002fce0007ffe012 */
[----:B0-----:R-:W-:Y:S08]  /*05e0*/  POPC R3, R8 ;  /* 0x0000000800037309 */ /* 0x001ff00000000000 */
[----:B------:R-:W0:Y:S01]  /*05f0*/  POPC R10, R10 ;  /* 0x0000000a000a7309 */ /* 0x000e220000000000 */
[----:B--2---:R-:W-:-:S07]  /*0600*/  IADD3 R4, PT, PT, R6, R4, R27 ;  /* 0x0000000406047210 */ /* 0x004fce0007ffe01b */
[----:B------:R-:W-:Y:S08]  /*0610*/  POPC R14, R14 ;  /* 0x0000000e000e7309 */ /* 0x000ff00000000000 */
[----:B------:R-:W1:Y:S01]  /*0620*/  POPC R2, R2 ;  /* 0x0000000200027309 */ /* 0x000e620000000000 */
[----:B0-----:R-:W-:-:S04]  /*0630*/  IADD3 R3, PT, PT, R10, R3, R4 ;  /* 0x000000030a037210 */ /* 0x001fc80007ffe004 */
[----:B-1----:R-:W-:Y:S01]  /*0640*/  IADD3 R19, PT, PT, R2, R14, R3 ;  /* 0x0000000e02137210 */ /* 0x002fe20007ffe003 */
[----:B------:R-:W-:Y:S06]  /*0650*/  BRA.U UP1, `(.L_x_15) ;  /* 0xfffffff901d07547 */ /* 0x000fec000b83ffff */
.L_x_14:
[----:B------:R-:W-:Y:S05]  /*0660*/  BRA.U !UP0, `(.L_x_13) ;  /* 0x00000005083c7547 */ /* 0x000fea000b800000 */
[----:B------:R-:W-:Y:S02]  /*0670*/  UISETP.GE.U32.AND UP0, UPT, UR6, 0x8, UPT ;  /* 0x000000080600788c */ /* 0x000fe4000bf06070 */
[----:B------:R-:W-:-:S04]  /*0680*/  ULOP3.LUT UR7, UR5, 0x7, URZ, 0xc0, !UPT ;  /* 0x0000000705077892 */ /* 0x000fc8000f8ec0ff */
[----:B------:R-:W-:-:S03]  /*0690*/  UISETP.NE.AND UP1, UPT, UR7, URZ, UPT ;  /* 0x000000ff0700728c */ /* 0x000fc6000bf25270 */
[----:B------:R-:W-:Y:S08]  /*06a0*/  BRA.U !UP0, `(.L_x_16) ;  /* 0x0000000108987547 */ /* 0x000ff0000b800000 */
[----:B------:R-:W0:Y:S01]  /*06b0*/  LDC.64 R2, c[0x0][0x380] ;  /* 0x0000e000ff027b82 */ /* 0x000e220000000a00 */
[----:B------:R-:W-:-:S04]  /*06c0*/  IADD3 R7, PT, PT, R16, UR4, RZ ;  /* 0x0000000410077c10 */ /* 0x000fc8000fffe0ff */
[C---:B------:R-:W-:Y:S01]  /*06d0*/  IADD3 R21, PT, PT, R7.reuse, 0x1, RZ ;  /* 0x0000000107157810 */ /* 0x040fe20007ffe0ff */
[C---:B------:R-:W-:Y:S01]  /*06e0*/  VIADD R11, R7.reuse, 0x3 ;  /* 0x00000003070b7836 */ /* 0x040fe20000000000 */
[C---:B------:R-:W-:Y:S02]  /*06f0*/  IADD3 R13, PT, PT, R7.reuse, 0x2, RZ ;  /* 0x00000002070d7810 */ /* 0x040fe40007ffe0ff */
[C---:B------:R-:W-:Y:S02]  /*0700*/  IADD3 R9, PT, PT, R7.reuse, 0x4, RZ ;  /* 0x0000000407097810 */ /* 0x040fe40007ffe0ff */
[C---:B------:R-:W-:Y:S01]  /*0710*/  IADD3 R17, PT, PT, R7.reuse, 0x5, RZ ;  /* 0x0000000507117810 */ /* 0x040fe20007ffe0ff */
[C---:B------:R-:W-:Y:S01]  /*0720*/  VIADD R25, R7.reuse, 0x7 ;  /* 0x0000000707197836 */ /* 0x040fe20000000000 */
[C---:B------:R-:W-:Y:S01]  /*0730*/  IADD3 R23, PT, PT, R7.reuse, 0x6, RZ ;  /* 0x0000000607177810 */ /* 0x040fe20007ffe0ff */
[----:B0-----:R-:W-:-:S04]  /*0740*/  IMAD.WIDE.U32 R14, R7, 0x4, R2 ;  /* 0x00000004070e7825 */ /* 0x001fc800078e0002 */
[--C-:B------:R-:W-:Y:S01]  /*0750*/  IMAD.WIDE.U32 R20, R21, 0x4, R2.reuse ;  /* 0x0000000415147825 */ /* 0x100fe200078e0002 */
[----:B------:R0:W2:Y:S03]  /*0760*/  LDG.E R4, desc[UR8][R14.64] ;  /* 0x000000080e047981 */ /* 0x0000a6000c1e1900 */
[--C-:B------:R-:W-:Y:S01]  /*0770*/  IMAD.WIDE.U32 R12, R13, 0x4, R2.reuse ;  /* 0x000000040d0c7825 */ /* 0x100fe200078e0002 */
[----:B------:R-:W3:Y:S03]  /*0780*/  LDG.E R5, desc[UR8][R20.64] ;  /* 0x0000000814057981 */ /* 0x000ee6000c1e1900 */
        /* <DEDUP_REMOVED lines=11> */
[----:B------:R-:W-:Y:S01]  /*0840*/  UIADD3 UR4, UPT, UPT, UR4, 0x8, URZ ;  /* 0x0000000804047890 */ /* 0x000fe2000fffe0ff */
        /* <DEDUP_REMOVED lines=12> */
.L_x_16:
        /* <DEDUP_REMOVED lines=18> */
[----:B------:R-:W-:Y:S01]  /*0a30*/  UIADD3 UR4, UPT, UPT, UR4, 0x4, URZ ;  /* 0x0000000404047890 */ /* 0x000fe2000fffe0ff */
[----:B--2---:R-:W-:Y:S08]  /*0a40*/  POPC R10, R4 ;  /* 0x00000004000a7309 */ /* 0x004ff00000000000 */
[----:B---3--:R-:W0:Y:S08]  /*0a50*/  POPC R11, R6 ;  /* 0x00000006000b7309 */ /* 0x008e300000000000 */
[----:B----4-:R-:W-:Y:S08]  /*0a60*/  POPC R13, R8 ;  /* 0x00000008000d7309 */ /* 0x010ff00000000000 */
[----:B-----5:R-:W1:Y:S01]  /*0a70*/  POPC R12, R2 ;  /* 0x00000002000c7309 */ /* 0x020e620000000000 */
[----:B0-----:R-:W-:-:S04]  /*0a80*/  IADD3 R10, PT, PT, R11, R10, R19 ;  /* 0x0000000a0b0a7210 */ /* 0x001fc80007ffe013 */
[----:B-1----:R-:W-:-:S07]  /*0a90*/  IADD3 R19, PT, PT, R12, R13, R10 ;  /* 0x0000000d0c137210 */ /* 0x002fce0007ffe00a */
.L_x_17:
[----:B------:R-:W-:Y:S05]  /*0aa0*/  BRA.U !UP1, `(.L_x_13) ;  /* 0x00000001092c7547 */ /* 0x000fea000b800000 */
[----:B------:R-:W0:Y:S01]  /*0ab0*/  LDC.64 R4, c[0x0][0x380] ;  /* 0x0000e000ff047b82 */ /* 0x000e220000000a00 */
[----:B------:R-:W-:Y:S01]  /*0ac0*/  IADD3 R7, PT, PT, R16, UR4, RZ ;  /* 0x0000000410077c10 */ /* 0x000fe2000fffe0ff */
[----:B------:R-:W-:-:S12]  /*0ad0*/  UIADD3 UR5, UPT, UPT, -UR5, URZ, URZ ;  /* 0x000000ff05057290 */ /* 0x000fd8000fffe1ff */
.L_x_18:
[----:B0-----:R-:W-:-:S06]  /*0ae0*/  IMAD.WIDE.U32 R2, R7, 0x4, R4 ;  /* 0x0000000407027825 */ /* 0x001fcc00078e0004 */
[----:B------:R-:W2:Y:S01]  /*0af0*/  LDG.E R2, desc[UR8][R2.64] ;  /* 0x0000000802027981 */ /* 0x000ea2000c1e1900 */
[----:B------:R-:W-:Y:S01]  /*0b00*/  UIADD3 UR5, UPT, UPT, UR5, 0x1, URZ ;  /* 0x0000000105057890 */ /* 0x000fe2000fffe0ff */
[----:B------:R-:W-:-:S03]  /*0b10*/  IADD3 R7, PT, PT, R7, 0x1, RZ ;  /* 0x0000000107077810 */ /* 0x000fc60007ffe0ff */
[----:B------:R-:W-:Y:S01]  /*0b20*/  UISETP.NE.AND UP0, UPT, UR5, URZ, UPT ;  /* 0x000000ff0500728c */ /* 0x000fe2000bf05270 */
[----:B--2---:R-:W0:Y:S02]  /*0b30*/  POPC R6, R2 ;  /* 0x0000000200067309 */ /* 0x004e240000000000 */
[----:B0-----:R-:W-:-:S06]  /*0b40*/  IADD3 R19, PT, PT, R6, R19, RZ ;  /* 0x0000001306137210 */ /* 0x001fcc0007ffe0ff */
[----:B------:R-:W-:Y:S05]  /*0b50*/  BRA.U UP0, `(.L_x_18) ;  /* 0xfffffffd00e07547 */ /* 0x000fea000b83ffff */
.L_x_13:
[----:B------:R-:W0:Y:S08]  /*0b60*/  LDC.64 R2, c[0x0][0x388] ;  /* 0x0000e200ff027b82 */ /* 0x000e300000000a00 */
[----:B------:R-:W1:Y:S01]  /*0b70*/  LDC.64 R4, c[0x0][0x390] ;  /* 0x0000e400ff047b82 */ /* 0x000e620000000a00 */
[----:B0-----:R-:W-:-:S05]  /*0b80*/  IMAD.WIDE.U32 R2, R0, 0x4, R2 ;  /* 0x0000000400027825 */ /* 0x001fca00078e0002 */
[----:B------:R-:W-:Y:S01]  /*0b90*/  STG.E desc[UR8][R2.64], R19 ;  /* 0x0000001302007986 */ /* 0x000fe2000c101908 */
[----:B-1----:R-:W-:-:S05]  /*0ba0*/  IMAD.WIDE.U32 R4, R0, 0x8, R4 ;  /* 0x0000000800047825 */ /* 0x002fca00078e0004 */
[----:B------:R-:W-:Y:S04]  /*0bb0*/  STG.E desc[UR8][R4.64], R0 ;  /* 0x0000000004007986 */ /* 0x000fe8000c101908 */
[----:B------:R-:W-:Y:S01]  /*0bc0*/  STG.E desc[UR8][R4.64+0x4], R19 ;  /* 0x0000041304007986 */ /* 0x000fe2000c101908 */
[----:B------:R-:W-:Y:S05]  /*0bd0*/  EXIT ;  /* 0x000000000000794d */ /* 0x000fea0003800000 */
.L_x_19:
        /* <DEDUP_REMOVED lines=10> */
.L_x_24:


//--------------------- .nv.shared.reserved.0     --------------------------
	.section	.nv.shared.reserved.0,"aw",@nobits
	.weak		__nv_reservedSMEM_offset_0_alias
	.size		__nv_reservedSMEM_offset_0_alias, 0, 64
	.other		__nv_reservedSMEM_offset_0_alias,@"STO_CUDA_RESERVED_SHARED STV_DEFAULT"
__nv_reservedSMEM_offset_0_alias:
	.zero		0
	.zero		64


//--------------------- .nv.constant0._Z25kernel_4pass_pss_stridingPjhjS_ --------------------------
	.section	.nv.constant0._Z25kernel_4pass_pss_stridingPjhjS_,"a",@progbits
	.sectionflags	@""
	.align	4
.nv.constant0._Z25kernel_4pass_pss_stridingPjhjS_:
	.zero		920


//--------------------- .nv.constant0._Z27kernel_4pass_pss_monolithicPjhjS_ --------------------------
	.section	.nv.constant0._Z27kernel_4pass_pss_monolithicPjhjS_,"a",@progbits
	.sectionflags	@""
	.align	4
.nv.constant0._Z27kernel_4pass_pss_monolithicPjhjS_:
	.zero		920


//--------------------- .nv.constant0._Z20kernel_4pass_pssskipPjS_j --------------------------
	.section	.nv.constant0._Z20kernel_4pass_pssskipPjS_j,"a",@progbits
	.sectionflags	@""
	.align	4
.nv.constant0._Z20kernel_4pass_pssskipPjS_j:
	.zero		916


//--------------------- .nv.constant0._Z26kernel_4pass_popc_stridingPhPjP6iovRowjj --------------------------
	.section	.nv.constant0._Z26kernel_4pass_popc_stridingPhPjP6iovRowjj,"a",@progbits
	.sectionflags	@""
	.align	4
.nv.constant0._Z26kernel_4pass_popc_stridingPhPjP6iovRowjj:
	.zero		928


//--------------------- .nv.constant0._Z28kernel_4pass_popc_monolithicPhPjP6iovRowjj --------------------------
	.section	.nv.constant0._Z28kernel_4pass_popc_monolithicPhPjP6iovRowjj,"a",@progbits
	.sectionflags	@""
	.align	4
.nv.constant0._Z28kernel_4pass_popc_monolithicPhPjP6iovRowjj:
	.zero		928


//--------------------- SYMBOLS --------------------------

	.type		.nv.reservedSmem.offset0,@object
	.size		.nv.reservedSmem.offset0,0x4
